def matmul_kernel(
    a_ptr,
    b_ptr,
    c_ptr,
    M,
    N,
    K,
    stride_am,
    stride_ak,
    stride_bk,
    stride_bn,
    stride_cm,
    stride_cn,
    BLOCK_M: tl.constexpr,
    BLOCK_N: tl.constexpr,
    BLOCK_K: tl.constexpr,
    GROUP_M: tl.constexpr,
):
    pid = tl.program_id(axis=0)
    num_pid_m = tl.cdiv(M, BLOCK_M)
    num_pid_n = tl.cdiv(N, BLOCK_N)
    num_pid_in_group = GROUP_M * num_pid_n
    group_id = pid // num_pid_in_group
    first_pid_m = group_id * GROUP_M
    group_size_m = min(num_pid_m - first_pid_m, GROUP_M)
    pid_m = first_pid_m + ((pid % num_pid_in_group) % group_size_m)
    pid_n = (pid % num_pid_in_group) // group_size_m

    offs_am = (pid_m * BLOCK_M + tl.arange(0, BLOCK_M)) % M
    offs_bn = (pid_n * BLOCK_N + tl.arange(0, BLOCK_N)) % N
    offs_k = tl.arange(0, BLOCK_K)
    a_ptrs = a_ptr + offs_am[:, None] * stride_am + offs_k[None, :] * stride_ak
    b_ptrs = b_ptr + offs_k[:, None] * stride_bk + offs_bn[None, :] * stride_bn

    acc = tl.zeros((BLOCK_M, BLOCK_N), dtype=tl.float32)
    for kk in range(0, tl.cdiv(K, BLOCK_K)):
        a = tl.load(a_ptrs, mask=offs_k[None, :] < K - kk * BLOCK_K, other=0.0)
        b = tl.load(b_ptrs, mask=offs_k[:, None] < K - kk * BLOCK_K, other=0.0)
        acc = tl.dot(a, b, acc)
        a_ptrs += BLOCK_K * stride_ak
        b_ptrs += BLOCK_K * stride_bk

    c = acc.to(c_ptr.dtype.element_ty)
    offs_cm = pid_m * BLOCK_M + tl.arange(0, BLOCK_M)
    offs_cn = pid_n * BLOCK_N + tl.arange(0, BLOCK_N)
    c_ptrs = c_ptr + offs_cm[:, None] * stride_cm + offs_cn[None, :] * stride_cn
    mask = (offs_cm[:, None] < M) & (offs_cn[None, :] < N)
    tl.store(c_ptrs, c, mask=mask)

# config = {"BLOCK_K": 64, "BLOCK_M": 64, "BLOCK_N": 128, "GROUP_M": 8, "arch": "sm_90", "dtype": "fp32", "num_ctas": 1, "num_stages": 3, "num_warps": 8}
# arch = sm_90


// ===== COMPILED SASS (sm_90a) =====

	.target	sm_90a

	.elftype	@"ET_EXEC"


//--------------------- .note.nv.tkinfo           --------------------------
	.section	.note.nv.tkinfo,"",@"SHT_NOTE"
	.sectionflags	@"SHF_NOTE_NV_TKINFO"
	.tkinfo
        /*0018*/ 	.word	0x00000002
        /*0030*/ 	.string	""
        /*0030*/ 	.string	"ptxas"
        /*0030*/ 	.string	"Cuda compilation tools, release 13.0, V13.0.88"
        /*0030*/ 	.string	"Build cuda_13.0.r13.0/compiler.36424714_0"
        /*0030*/ 	.string	"-v  -suppress-debug-info  -lineinfo  -arch sm_90a "



//--------------------- .note.nv.cuinfo           --------------------------
	.section	.note.nv.cuinfo,"",@"SHT_NOTE"
	.sectionflags	@"SHF_NOTE_NV_CUINFO"
        /*0018*/ 	.short	0x0002
        /*001a*/ 	.short	0x005a
        /*001c*/ 	.short	0x0082
	.zero		2


//--------------------- .nv.info                  --------------------------
	.section	.nv.info,"",@"SHT_CUDA_INFO"
	.align	4


	//----- nvinfo : EIATTR_REGCOUNT
	.align		4
        /*0000*/ 	.byte	0x04, 0x2f
        /*0002*/ 	.short	(.L_1 - .L_0)
	.align		4
.L_0:
        /*0004*/ 	.word	index@(matmul_kernel)
        /*0008*/ 	.word	0x000000ff


	//----- nvinfo : EIATTR_FRAME_SIZE
	.align		4
.L_1:
        /*000c*/ 	.byte	0x04, 0x11
        /*000e*/ 	.short	(.L_3 - .L_2)
	.align		4
.L_2:
        /*0010*/ 	.word	index@(matmul_kernel)
        /*0014*/ 	.word	0x00000000


	//----- nvinfo : EIATTR_MIN_STACK_SIZE
	.align		4
.L_3:
        /*0018*/ 	.byte	0x04, 0x12
        /*001a*/ 	.short	(.L_5 - .L_4)
	.align		4
.L_4:
        /*001c*/ 	.word	index@(matmul_kernel)
        /*0020*/ 	.word	0x00000000
.L_5:


//--------------------- .nv.compat                --------------------------
	.section	.nv.compat,"",@"SHT_CUDA_COMPAT_INFO"
	.align	4
        /*0000*/ 	.byte	0x02, 0x09, 0x01, 0x00, 0x02, 0x02, 0x04, 0x00, 0x02, 0x05, 0x05, 0x00, 0x03, 0x07, 0x01, 0x01
        /*0010*/ 	.byte	0x02, 0x03, 0x00, 0x00, 0x02, 0x06, 0x01, 0x00, 0x04, 0x0b, 0x08, 0x00, 0x00, 0x00, 0x00, 0x00
        /*0020*/ 	.byte	0x00, 0x00, 0x00, 0x00


//--------------------- .nv.info.matmul_kernel    --------------------------
	.section	.nv.info.matmul_kernel,"",@"SHT_CUDA_INFO"
	.sectionflags	@""
	.align	4


	//----- nvinfo : EIATTR_CUDA_API_VERSION
	.align		4
        /*0000*/ 	.byte	0x04, 0x37
        /*0002*/ 	.short	(.L_7 - .L_6)
.L_6:
        /*0004*/ 	.word	0x00000082


	//----- nvinfo : EIATTR_KPARAM_INFO
	.align		4
.L_7:
        /*0008*/ 	.byte	0x04, 0x17
        /*000a*/ 	.short	(.L_9 - .L_8)
.L_8:
        /*000c*/ 	.word	0x00000000
        /*0010*/ 	.short	0x000d
        /*0012*/ 	.short	0x0048
        /*0014*/ 	.byte	0x00, 0xf4, 0x21, 0x00


	//----- nvinfo : EIATTR_KPARAM_INFO
	.align		4
.L_9:
        /*0018*/ 	.byte	0x04, 0x17
        /*001a*/ 	.short	(.L_11 - .L_10)
.L_10:
        /*001c*/ 	.word	0x00000000
        /*0020*/ 	.short	0x000c
        /*0022*/ 	.short	0x0040
        /*0024*/ 	.byte	0x00, 0xf4, 0x21, 0x00


	//----- nvinfo : EIATTR_KPARAM_INFO
	.align		4
.L_11:
        /*0028*/ 	.byte	0x04, 0x17
        /*002a*/ 	.short	(.L_13 - .L_12)
.L_12:
        /*002c*/ 	.word	0x00000000
        /*0030*/ 	.short	0x000b
        /*0032*/ 	.short	0x0038
        /*0034*/ 	.byte	0x00, 0xf0, 0x11, 0x00


	//----- nvinfo : EIATTR_KPARAM_INFO
	.align		4
.L_13:
        /*0038*/ 	.byte	0x04, 0x17
        /*003a*/ 	.short	(.L_15 - .L_14)
.L_14:
        /*003c*/ 	.word	0x00000000
        /*0040*/ 	.short	0x000a
        /*0042*/ 	.short	0x0034
        /*0044*/ 	.byte	0x00, 0xf0, 0x11, 0x00


	//----- nvinfo : EIATTR_KPARAM_INFO
	.align		4
.L_15:
        /*0048*/ 	.byte	0x04, 0x17
        /*004a*/ 	.short	(.L_17 - .L_16)
.L_16:
        /*004c*/ 	.word	0x00000000
        /*0050*/ 	.short	0x0009
        /*0052*/ 	.short	0x0030
        /*0054*/ 	.byte	0x00, 0xf0, 0x11, 0x00


	//----- nvinfo : EIATTR_KPARAM_INFO
	.align		4
.L_17:
        /*0058*/ 	.byte	0x04, 0x17
        /*005a*/ 	.short	(.L_19 - .L_18)
.L_18:
        /*005c*/ 	.word	0x00000000
        /*0060*/ 	.short	0x0008
        /*0062*/ 	.short	0x002c
        /*0064*/ 	.byte	0x00, 0xf0, 0x11, 0x00


	//----- nvinfo : EIATTR_KPARAM_INFO
	.align		4
.L_19:
        /*0068*/ 	.byte	0x04, 0x17
        /*006a*/ 	.short	(.L_21 - .L_20)
.L_20:
        /*006c*/ 	.word	0x00000000
        /*0070*/ 	.short	0x0007
        /*0072*/ 	.short	0x0028
        /*0074*/ 	.byte	0x00, 0xf0, 0x11, 0x00


	//----- nvinfo : EIATTR_KPARAM_INFO
	.align		4
.L_21:
        /*0078*/ 	.byte	0x04, 0x17
        /*007a*/ 	.short	(.L_23 - .L_22)
.L_22:
        /*007c*/ 	.word	0x00000000
        /*0080*/ 	.short	0x0006
        /*0082*/ 	.short	0x0024
        /*0084*/ 	.byte	0x00, 0xf0, 0x11, 0x00


	//----- nvinfo : EIATTR_KPARAM_INFO
	.align		4
.L_23:
        /*0088*/ 	.byte	0x04, 0x17
        /*008a*/ 	.short	(.L_25 - .L_24)
.L_24:
        /*008c*/ 	.word	0x00000000
        /*0090*/ 	.short	0x0005
        /*0092*/ 	.short	0x0020
        /*0094*/ 	.byte	0x00, 0xf0, 0x11, 0x00


	//----- nvinfo : EIATTR_KPARAM_INFO
	.align		4
.L_25:
        /*0098*/ 	.byte	0x04, 0x17
        /*009a*/ 	.short	(.L_27 - .L_26)
.L_26:
        /*009c*/ 	.word	0x00000000
        /*00a0*/ 	.short	0x0004
        /*00a2*/ 	.short	0x001c
        /*00a4*/ 	.byte	0x00, 0xf0, 0x11, 0x00


	//----- nvinfo : EIATTR_KPARAM_INFO
	.align		4
.L_27:
        /*00a8*/ 	.byte	0x04, 0x17
        /*00aa*/ 	.short	(.L_29 - .L_28)
.L_28:
        /*00ac*/ 	.word	0x00000000
        /*00b0*/ 	.short	0x0003
        /*00b2*/ 	.short	0x0018
        /*00b4*/ 	.byte	0x00, 0xf0, 0x11, 0x00


	//----- nvinfo : EIATTR_KPARAM_INFO
	.align		4
.L_29:
        /*00b8*/ 	.byte	0x04, 0x17
        /*00ba*/ 	.short	(.L_31 - .L_30)
.L_30:
        /*00bc*/ 	.word	0x00000000
        /*00c0*/ 	.short	0x0002
        /*00c2*/ 	.short	0x0010
        /*00c4*/ 	.byte	0x00, 0xf4, 0x21, 0x00


	//----- nvinfo : EIATTR_KPARAM_INFO
	.align		4
.L_31:
        /*00c8*/ 	.byte	0x04, 0x17
        /*00ca*/ 	.short	(.L_33 - .L_32)
.L_32:
        /*00cc*/ 	.word	0x00000000
        /*00d0*/ 	.short	0x0001
        /*00d2*/ 	.short	0x0008
        /*00d4*/ 	.byte	0x00, 0xf4, 0x21, 0x00


	//----- nvinfo : EIATTR_KPARAM_INFO
	.align		4
.L_33:
        /*00d8*/ 	.byte	0x04, 0x17
        /*00da*/ 	.short	(.L_35 - .L_34)
.L_34:
        /*00dc*/ 	.word	0x00000000
        /*00e0*/ 	.short	0x0000
        /*00e2*/ 	.short	0x0000
        /*00e4*/ 	.byte	0x00, 0xf4, 0x21, 0x00


	//----- nvinfo : EIATTR_SPARSE_MMA_MASK
	.align		4
.L_35:
        /*00e8*/ 	.byte	0x03, 0x50
        /*00ea*/ 	.short	0x0000


	//----- nvinfo : EIATTR_MAXREG_COUNT
	.align		4
        /*00ec*/ 	.byte	0x03, 0x1b
        /*00ee*/ 	.short	0x00ff


	//----- nvinfo : EIATTR_NUM_BARRIERS
	.align		4
        /*00f0*/ 	.byte	0x02, 0x4c
        /*00f2*/ 	.byte	0x01
	.zero		1


	//----- nvinfo : EIATTR_MERCURY_ISA_VERSION
	.align		4
        /*00f4*/ 	.byte	0x03, 0x5f
        /*00f6*/ 	.short	0x0101


	//----- nvinfo : EIATTR_EXIT_INSTR_OFFSETS
	.align		4
        /*00f8*/ 	.byte	0x04, 0x1c
        /*00fa*/ 	.short	(.L_37 - .L_36)


	//   ....[0]....
.L_36:
        /*00fc*/ 	.word	0x000071a0


	//   ....[1]....
        /*0100*/ 	.word	0x000071c0


	//----- nvinfo : EIATTR_REQNTID
	.align		4
.L_37:
        /*0104*/ 	.byte	0x04, 0x10
        /*0106*/ 	.short	(.L_39 - .L_38)
.L_38:
        /*0108*/ 	.word	0x00000100
        /*010c*/ 	.word	0x00000001
        /*0110*/ 	.word	0x00000001


	//----- nvinfo : EIATTR_CBANK_PARAM_SIZE
	.align		4
.L_39:
        /*0114*/ 	.byte	0x03, 0x19
        /*0116*/ 	.short	0x0050


	//----- nvinfo : EIATTR_PARAM_CBANK
	.align		4
        /*0118*/ 	.byte	0x04, 0x0a
        /*011a*/ 	.short	(.L_41 - .L_40)
	.align		4
.L_40:
        /*011c*/ 	.word	index@(.nv.constant0.matmul_kernel)
        /*0120*/ 	.short	0x0210
        /*0122*/ 	.short	0x0050


	//----- nvinfo : EIATTR_SW_WAR
	.align		4
.L_41:
        /*0124*/ 	.byte	0x04, 0x36
        /*0126*/ 	.short	(.L_43 - .L_42)
.L_42:
        /*0128*/ 	.word	0x00000008
.L_43:


//--------------------- .nv.callgraph             --------------------------
	.section	.nv.callgraph,"",@"SHT_CUDA_CALLGRAPH"
	.align	4
	.sectionentsize	8
	.align		4
        /*0000*/ 	.word	0x00000000
	.align		4
        /*0004*/ 	.word	0xffffffff
	.align		4
        /*0008*/ 	.word	0x00000000
	.align		4
        /*000c*/ 	.word	0xfffffffe
	.align		4
        /*0010*/ 	.word	0x00000000
	.align		4
        /*0014*/ 	.word	0xfffffffd
	.align		4
        /*0018*/ 	.word	0x00000000
	.align		4
        /*001c*/ 	.word	0xfffffffc


//--------------------- .text.matmul_kernel       --------------------------
	.section	.text.matmul_kernel,"ax",@progbits
	.align	128
        .global         matmul_kernel
        .type           matmul_kernel,@function
        .size           matmul_kernel,(.L_x_3 - matmul_kernel)
        .other          matmul_kernel,@"STO_CUDA_ENTRY STV_DEFAULT"
matmul_kernel:
.text.matmul_kernel:
[----:B------:R-:W-:Y:S08]  /*0000*/  LDC R1, c[0x0][0x28] ;  /* 0x00000a00ff017b82 */ /* 0x000ff00000000800 */
[----:B------:R-:W1:Y:S01]  /*0010*/  LDC.64 R152, c[0x0][0x228] ;  /* 0x00008a00ff987b82 */ /* 0x000e620000000a00 */
[----:B------:R-:W2:Y:S01]  /*0020*/  S2R R5, SR_CTAID.X ;  /* 0x0000000000057919 */ /* 0x000ea20000002500 */
[----:B------:R-:W-:Y:S01]  /*0030*/  ULDC.64 UR8, c[0x0][0x210] ;  /* 0x0000840000087ab9 */ /* 0x000fe20000000a00 */
[----:B------:R-:W-:Y:S01]  /*0040*/  ULDC UR5, c[0x0][0x240] ;  /* 0x0000900000057ab9 */ /* 0x000fe20000000800 */
[----:B------:R-:W-:Y:S01]  /*0050*/  ULDC.64 UR10, c[0x0][0x218] ;  /* 0x00008600000a7ab9 */ /* 0x000fe20000000a00 */
[----:B------:R-:W-:Y:S01]  /*0060*/  UMOV UR7, 0x400 ;  /* 0x0000040000077882 */ /* 0x000fe20000000000 */
[----:B------:R-:W-:-:S02]  /*0070*/  ULDC.64 UR14, c[0x0][0x208] ;  /* 0x00008200000e7ab9 */ /* 0x000fc40000000a00 */
[----:B------:R-:W3:Y:S08]  /*0080*/  LDC.64 R138, c[0x0][0x238] ;  /* 0x00008e00ff8a7b82 */ /* 0x000ef00000000a00 */
[----:B------:R-:W4:Y:S01]  /*0090*/  S2UR UR4, SR_CgaCtaId ;  /* 0x00000000000479c3 */ /* 0x000f220000008800 */
[----:B-1----:R-:W-:Y:S01]  /*00a0*/  VIADD R0, R153, 0x7f ;  /* 0x0000007f99007836 */ /* 0x002fe20000000000 */
[----:B------:R-:W-:-:S02]  /*00b0*/  IABS R13, R153 ;  /* 0x00000099000d7213 */ /* 0x000fc40000000000 */
[----:B------:R-:W-:Y:S02]  /*00c0*/  IABS R15, R152 ;  /* 0x00000098000f7213 */ /* 0x000fe40000000000 */
[----:B------:R-:W-:Y:S02]  /*00d0*/  SHF.R.S32.HI R3, RZ, 0x1f, R0 ;  /* 0x0000001fff037819 */ /* 0x000fe40000011400 */
[----:B------:R-:W-:Y:S02]  /*00e0*/  LOP3.LUT R23, RZ, R153, RZ, 0x33, !PT ;  /* 0x00000099ff177212 */ /* 0x000fe400078e33ff */
[----:B------:R-:W-:Y:S02]  /*00f0*/  LEA.HI R3, R3, R0, RZ, 0x7 ;  /* 0x0000000003037211 */ /* 0x000fe400078f38ff */
[----:B--2---:R-:W-:Y:S02]  /*0100*/  IABS R8, R5 ;  /* 0x0000000500087213 */ /* 0x004fe40000000000 */
[----:B------:R-:W-:Y:S01]  /*0110*/  SHF.R.S32.HI R3, RZ, 0x7, R3 ;  /* 0x00000007ff037819 */ /* 0x000fe20000011403 */
[----:B----4-:R-:W-:-:S04]  /*0120*/  ULEA UR7, UR4, UR7, 0x18 ;  /* 0x0000000704077291 */ /* 0x010fc8000f8ec03f */
[----:B------:R-:W-:-:S05]  /*0130*/  IMAD.SHL.U32 R4, R3, 0x8, RZ ;  /* 0x0000000803047824 */ /* 0x000fca00078e00ff */
[-C--:B------:R-:W-:Y:S02]  /*0140*/  IABS R7, R4.reuse ;  /* 0x0000000400077213 */ /* 0x080fe40000000000 */
[----:B------:R-:W-:Y:S02]  /*0150*/  IABS R10, R4 ;  /* 0x00000004000a7213 */ /* 0x000fe40000000000 */
[----:B------:R-:W1:Y:S08]  /*0160*/  I2F.RP R0, R7 ;  /* 0x0000000700007306 */ /* 0x000e700000209400 */
[----:B-1----:R-:W1:Y:S02]  /*0170*/  MUFU.RCP R0, R0 ;  /* 0x0000000000007308 */ /* 0x002e640000001000 */
[----:B-1----:R-:W-:-:S02]  /*0180*/  VIADD R2, R0, 0xffffffe ;  /* 0x0ffffffe00027836 */ /* 0x002fc40000000000 */
[----:B------:R-:W-:-:S04]  /*0190*/  IMAD.MOV R0, RZ, RZ, -R10 ;  /* 0x000000ffff007224 */ /* 0x000fc800078e0a0a */
[----:B------:R1:W2:Y:S02]  /*01a0*/  F2I.FTZ.U32.TRUNC.NTZ R3, R2 ;  /* 0x0000000200037305 */ /* 0x0002a4000021f000 */
[----:B-1----:R-:W-:Y:S02]  /*01b0*/  IMAD.MOV.U32 R2, RZ, RZ, RZ ;  /* 0x000000ffff027224 */ /* 0x002fe400078e00ff */
[----:B--2---:R-:W-:-:S04]  /*01c0*/  IMAD.MOV R6, RZ, RZ, -R3 ;  /* 0x000000ffff067224 */ /* 0x004fc800078e0a03 */
[----:B------:R-:W-:Y:S02]  /*01d0*/  IMAD R9, R6, R7, RZ ;  /* 0x0000000706097224 */ /* 0x000fe400078e02ff */
[----:B------:R-:W-:Y:S02]  /*01e0*/  IMAD.MOV.U32 R6, RZ, RZ, R8 ;  /* 0x000000ffff067224 */ /* 0x000fe400078e0008 */
[----:B------:R-:W-:Y:S01]  /*01f0*/  IMAD.HI.U32 R3, R3, R9, R2 ;  /* 0x0000000903037227 */ /* 0x000fe200078e0002 */
[----:B------:R-:W1:Y:S05]  /*0200*/  I2F.RP R8, R15 ;  /* 0x0000000f00087306 */ /* 0x000e6a0000209400 */
[----:B------:R-:W-:-:S04]  /*0210*/  IMAD.HI.U32 R3, R3, R6, RZ ;  /* 0x0000000603037227 */ /* 0x000fc800078e00ff */
[----:B------:R-:W-:-:S05]  /*0220*/  IMAD R0, R3, R0, R6 ;  /* 0x0000000003007224 */ /* 0x000fca00078e0206 */
[----:B------:R-:W-:Y:S01]  /*0230*/  ISETP.GT.U32.AND P1, PT, R7, R0, PT ;  /* 0x000000000700720c */ /* 0x000fe20003f24070 */
[----:B-1----:R-:W-:-:S12]  /*0240*/  MUFU.RCP R8, R8 ;  /* 0x0000000800087308 */ /* 0x002fd80000001000 */
[----:B------:R-:W-:Y:S02]  /*0250*/  @!P1 IMAD.IADD R0, R0, 0x1, -R7 ;  /* 0x0000000100009824 */ /* 0x000fe400078e0a07 */
[----:B------:R-:W-:Y:S01]  /*0260*/  @!P1 VIADD R3, R3, 0x1 ;  /* 0x0000000103039836 */ /* 0x000fe20000000000 */
[----:B------:R-:W-:Y:S02]  /*0270*/  ISETP.NE.AND P1, PT, R4, RZ, PT ;  /* 0x000000ff0400720c */ /* 0x000fe40003f25270 */
[----:B------:R-:W-:Y:S02]  /*0280*/  ISETP.GE.U32.AND P0, PT, R0, R7, PT ;  /* 0x000000070000720c */ /* 0x000fe40003f06070 */
[----:B------:R-:W-:-:S04]  /*0290*/  LOP3.LUT R0, R5, R4, RZ, 0x3c, !PT ;  /* 0x0000000405007212 */ /* 0x000fc800078e3cff */
[----:B------:R-:W-:Y:S01]  /*02a0*/  ISETP.GE.AND P2, PT, R0, RZ, PT ;  /* 0x000000ff0000720c */ /* 0x000fe20003f46270 */
[----:B------:R-:W-:-:S06]  /*02b0*/  VIADD R0, R152, 0x3f ;  /* 0x0000003f98007836 */ /* 0x000fcc0000000000 */
[----:B------:R-:W-:-:S04]  /*02c0*/  @P0 VIADD R3, R3, 0x1 ;  /* 0x0000000103030836 */ /* 0x000fc80000000000 */
[----:B------:R-:W-:Y:S01]  /*02d0*/  IMAD.MOV.U32 R2, RZ, RZ, R3 ;  /* 0x000000ffff027224 */ /* 0x000fe200078e0003 */
[----:B------:R-:W-:-:S03]  /*02e0*/  SHF.R.S32.HI R3, RZ, 0x1f, R0 ;  /* 0x0000001fff037819 */ /* 0x000fc60000011400 */
[----:B------:R-:W-:Y:S01]  /*02f0*/  @!P2 IMAD.MOV R2, RZ, RZ, -R2 ;  /* 0x000000ffff02a224 */ /* 0x000fe200078e0a02 */
[----:B------:R-:W-:Y:S02]  /*0300*/  @!P1 LOP3.LUT R2, RZ, R4, RZ, 0x33, !PT ;  /* 0x00000004ff029212 */ /* 0x000fe400078e33ff */
[----:B------:R-:W-:-:S03]  /*0310*/  LEA.HI R3, R3, R0, RZ, 0x6 ;  /* 0x0000000003037211 */ /* 0x000fc600078f30ff */
[----:B------:R-:W-:Y:S02]  /*0320*/  IMAD.SHL.U32 R24, R2, 0x8, RZ ;  /* 0x0000000802187824 */ /* 0x000fe400078e00ff */
[----:B------:R-:W-:-:S03]  /*0330*/  IMAD.MOV R2, RZ, RZ, -R2 ;  /* 0x000000ffff027224 */ /* 0x000fc600078e0a02 */
[----:B------:R-:W-:Y:S01]  /*0340*/  LEA.HI.SX32 R3, R3, -R24, 0x1a ;  /* 0x8000001803037211 */ /* 0x000fe200078fd2ff */
[----:B------:R-:W-:Y:S02]  /*0350*/  IMAD R12, R4, R2, R5 ;  /* 0x00000002040c7224 */ /* 0x000fe400078e0205 */
[----:B------:R-:W-:Y:S01]  /*0360*/  IMAD.MOV.U32 R2, RZ, RZ, RZ ;  /* 0x000000ffff027224 */ /* 0x000fe200078e00ff */
[----:B------:R-:W-:Y:S01]  /*0370*/  VIMNMX R19, R3, 0x8, PT ;  /* 0x0000000803137848 */ /* 0x000fe20003fe0100 */
[----:B------:R-:W1:Y:S03]  /*0380*/  I2F.RP R5, R13 ;  /* 0x0000000d00057306 */ /* 0x000e660000209400 */
[-C--:B------:R-:W-:Y:S02]  /*0390*/  IABS R10, R19.reuse ;  /* 0x00000013000a7213 */ /* 0x080fe40000000000 */
[----:B------:R-:W-:-:S03]  /*03a0*/  IABS R4, R19 ;  /* 0x0000001300047213 */ /* 0x000fc60000000000 */
[----:B------:R-:W2:Y:S08]  /*03b0*/  I2F.RP R0, R10 ;  /* 0x0000000a00007306 */ /* 0x000eb00000209400 */
[----:B-1----:R-:W1:Y:S08]  /*03c0*/  MUFU.RCP R5, R5 ;  /* 0x0000000500057308 */ /* 0x002e700000001000 */
[----:B--2---:R-:W2:Y:S01]  /*03d0*/  MUFU.RCP R0, R0 ;  /* 0x0000000000007308 */ /* 0x004ea20000001000 */
[----:B-1----:R-:W-:-:S02]  /*03e0*/  VIADD R6, R5, 0xffffffe ;  /* 0x0ffffffe05067836 */ /* 0x002fc40000000000 */
[----:B--2---:R-:W-:Y:S01]  /*03f0*/  VIADD R3, R0, 0xffffffe ;  /* 0x0ffffffe00037836 */ /* 0x004fe20000000000 */
[----:B------:R-:W-:-:S05]  /*0400*/  IABS R0, R12 ;  /* 0x0000000c00007213 */ /* 0x000fca0000000000 */
[----:B------:R-:W1:Y:S02]  /*0410*/  F2I.FTZ.U32.TRUNC.NTZ R3, R3 ;  /* 0x0000000300037305 */ /* 0x000e64000021f000 */
[----:B-1----:R-:W-:-:S04]  /*0420*/  IMAD.MOV R7, RZ, RZ, -R3 ;  /* 0x000000ffff077224 */ /* 0x002fc800078e0a03 */
[----:B------:R-:W-:-:S04]  /*0430*/  IMAD R7, R7, R10, RZ ;  /* 0x0000000a07077224 */ /* 0x000fc800078e02ff */
[----:B------:R-:W-:Y:S02]  /*0440*/  IMAD.HI.U32 R2, R3, R7, R2 ;  /* 0x0000000703027227 */ /* 0x000fe400078e0002 */
[----:B------:R-:W1:Y:S02]  /*0450*/  F2I.FTZ.U32.TRUNC.NTZ R7, R6 ;  /* 0x0000000600077305 */ /* 0x000e64000021f000 */
[----:B------:R-:W-:Y:S02]  /*0460*/  IMAD.MOV.U32 R3, RZ, RZ, R0 ;  /* 0x000000ffff037224 */ /* 0x000fe400078e0000 */
[----:B------:R-:W-:Y:S02]  /*0470*/  IMAD.MOV R0, RZ, RZ, -R4 ;  /* 0x000000ffff007224 */ /* 0x000fe400078e0a04 */
[----:B------:R-:W-:-:S04]  /*0480*/  IMAD.HI.U32 R2, R2, R3, RZ ;  /* 0x0000000302027227 */ /* 0x000fc800078e00ff */
[----:B------:R-:W-:Y:S02]  /*0490*/  IMAD R3, R2, R0, R3 ;  /* 0x0000000002037224 */ /* 0x000fe400078e0203 */
[----:B------:R-:W2:Y:S01]  /*04a0*/  S2R R0, SR_TID.X ;  /* 0x0000000000007919 */ /* 0x000ea20000002100 */
[----:B------:R-:W-:Y:S02]  /*04b0*/  VIADD R4, R8, 0xffffffe ;  /* 0x0ffffffe08047836 */ /* 0x000fe40000000000 */
[----:B------:R-:W-:Y:S01]  /*04c0*/  ISETP.GT.U32.AND P1, PT, R10, R3, PT ;  /* 0x000000030a00720c */ /* 0x000fe20003f24070 */
[----:B-1----:R-:W-:Y:S01]  /*04d0*/  IMAD.MOV R6, RZ, RZ, -R7 ;  /* 0x000000ffff067224 */ /* 0x002fe200078e0a07 */
[----:B------:R-:W1:Y:S03]  /*04e0*/  F2I.FTZ.U32.TRUNC.NTZ R5, R4 ;  /* 0x0000000400057305 */ /* 0x000e66000021f000 */
[----:B------:R-:W-:-:S02]  /*04f0*/  IMAD R17, R6, R13, RZ ;  /* 0x0000000d06117224 */ /* 0x000fc400078e02ff */
[----:B------:R-:W-:-:S04]  /*0500*/  IMAD.MOV.U32 R6, RZ, RZ, RZ ;  /* 0x000000ffff067224 */ /* 0x000fc800078e00ff */
[----:B------:R-:W-:-:S04]  /*0510*/  IMAD.HI.U32 R17, R7, R17, R6 ;  /* 0x0000001107117227 */ /* 0x000fc800078e0006 */
[----:B------:R-:W-:Y:S02]  /*0520*/  @!P1 IMAD.IADD R3, R3, 0x1, -R10 ;  /* 0x0000000103039824 */ /* 0x000fe400078e0a0a */
[----:B------:R-:W-:Y:S01]  /*0530*/  @!P1 VIADD R2, R2, 0x1 ;  /* 0x0000000102029836 */ /* 0x000fe20000000000 */
[----:B------:R-:W-:Y:S02]  /*0540*/  ISETP.NE.AND P1, PT, R19, RZ, PT ;  /* 0x000000ff1300720c */ /* 0x000fe40003f25270 */
[----:B------:R-:W-:Y:S01]  /*0550*/  ISETP.GE.U32.AND P0, PT, R3, R10, PT ;  /* 0x0000000a0300720c */ /* 0x000fe20003f06070 */
[----:B-1----:R-:W-:Y:S01]  /*0560*/  IMAD.MOV R10, RZ, RZ, -R5 ;  /* 0x000000ffff0a7224 */ /* 0x002fe200078e0a05 */
[----:B------:R-:W-:-:S04]  /*0570*/  LOP3.LUT R3, R12, R19, RZ, 0x3c, !PT ;  /* 0x000000130c037212 */ /* 0x000fc800078e3cff */
[----:B------:R-:W-:Y:S02]  /*0580*/  ISETP.GE.AND P2, PT, R3, RZ, PT ;  /* 0x000000ff0300720c */ /* 0x000fe40003f46270 */
[----:B--2---:R-:W-:Y:S02]  /*0590*/  SHF.R.U32.HI R3, RZ, 0x6, R0 ;  /* 0x00000006ff037819 */ /* 0x004fe40000011600 */
[----:B------:R-:W-:-:S03]  /*05a0*/  LOP3.LUT R11, R0, 0xc0, RZ, 0xc0, !PT ;  /* 0x000000c0000b7812 */ /* 0x000fc600078ec0ff */
[----:B------:R-:W-:Y:S01]  /*05b0*/  @P0 VIADD R2, R2, 0x1 ;  /* 0x0000000102020836 */ /* 0x000fe20000000000 */
[----:B------:R-:W-:Y:S02]  /*05c0*/  SGXT.U32 R3, R3, 0x2 ;  /* 0x000000020303781a */ /* 0x000fe40000000000 */
[--C-:B------:R-:W-:Y:S01]  /*05d0*/  SHF.R.U32.HI R4, RZ, 0x2, R11.reuse ;  /* 0x00000002ff047819 */ /* 0x100fe2000001160b */
[----:B------:R-:W-:Y:S01]  /*05e0*/  IMAD.MOV.U32 R8, RZ, RZ, R2 ;  /* 0x000000ffff087224 */ /* 0x000fe200078e0002 */
[----:B------:R-:W-:Y:S01]  /*05f0*/  SHF.R.U32.HI R118, RZ, 0x4, R11 ;  /* 0x00000004ff767819 */ /* 0x000fe2000001160b */
[----:B------:R-:W-:Y:S01]  /*0600*/  IMAD.SHL.U32 R2, R0, 0x4, RZ ;  /* 0x0000000400027824 */ /* 0x000fe200078e00ff */
[----:B------:R-:W-:Y:S01]  /*0610*/  LOP3.LUT R57, R3, 0x4, RZ, 0xfc, !PT ;  /* 0x0000000403397812 */ /* 0x000fe200078efcff */
[----:B------:R-:W-:Y:S01]  /*0620*/  @!P2 IMAD.MOV R8, RZ, RZ, -R8 ;  /* 0x000000ffff08a224 */ /* 0x000fe200078e0a08 */
[----:B------:R-:W-:Y:S02]  /*0630*/  @!P1 LOP3.LUT R8, RZ, R19, RZ, 0x33, !PT ;  /* 0x00000013ff089212 */ /* 0x000fe400078e33ff */
[----:B------:R-:W-:-:S02]  /*0640*/  LOP3.LUT R2, R2, 0x7c, RZ, 0xc0, !PT ;  /* 0x0000007c02027812 */ /* 0x000fc400078ec0ff */
[C---:B------:R-:W-:Y:S01]  /*0650*/  LOP3.LUT R59, R3.reuse, 0x24, RZ, 0xfc, !PT ;  /* 0x00000024033b7812 */ /* 0x040fe200078efcff */
[----:B------:R-:W-:Y:S01]  /*0660*/  IMAD.SHL.U32 R64, R8, 0x80, RZ ;  /* 0x0000008008407824 */ /* 0x000fe200078e00ff */
[----:B------:R-:W-:Y:S01]  /*0670*/  LOP3.LUT R63, R3, 0x8, RZ, 0xfc, !PT ;  /* 0x00000008033f7812 */ /* 0x000fe200078efcff */
[----:B------:R-:W-:Y:S01]  /*0680*/  IMAD R9, R11, 0x2, R2 ;  /* 0x000000020b097824 */ /* 0x000fe200078e0202 */
[----:B------:R-:W-:Y:S01]  /*0690*/  LOP3.LUT R77, R3, 0x28, RZ, 0xfc, !PT ;  /* 0x00000028034d7812 */ /* 0x000fe200078efcff */
[----:B------:R-:W-:Y:S01]  /*06a0*/  IMAD.MOV R6, RZ, RZ, -R8 ;  /* 0x000000ffff067224 */ /* 0x000fe200078e0a08 */
[--C-:B------:R-:W-:Y:S02]  /*06b0*/  LOP3.LUT R18, R64, 0x20, R3.reuse, 0xfe, !PT ;  /* 0x0000002040127812 */ /* 0x100fe400078efe03 */
[----:B------:R-:W-:Y:S01]  /*06c0*/  LOP3.LUT R134, R9, R4, RZ, 0x3c, !PT ;  /* 0x0000000409867212 */ /* 0x000fe200078e3cff */
[----:B------:R-:W-:Y:S01]  /*06d0*/  IMAD R9, R10, R15, RZ ;  /* 0x0000000f0a097224 */ /* 0x000fe200078e02ff */
[----:B------:R-:W-:Y:S01]  /*06e0*/  IABS R42, R18 ;  /* 0x00000012002a7213 */ /* 0x000fe20000000000 */
[----:B------:R-:W-:Y:S01]  /*06f0*/  IMAD.MOV.U32 R4, RZ, RZ, RZ ;  /* 0x000000ffff047224 */ /* 0x000fe200078e00ff */
[----:B------:R-:W-:-:S02]  /*0700*/  LOP3.LUT R60, R64, 0x34, R3, 0xfe, !PT ;  /* 0x00000034403c7812 */ /* 0x000fc400078efe03 */
[----:B------:R-:W-:Y:S01]  /*0710*/  LOP3.LUT R2, R64, R3, RZ, 0xfc, !PT ;  /* 0x0000000340027212 */ /* 0x000fe200078efcff */
[----:B------:R-:W-:Y:S01]  /*0720*/  IMAD.HI.U32 R9, R5, R9, R4 ;  /* 0x0000000905097227 */ /* 0x000fe200078e0004 */
[----:B------:R-:W-:Y:S02]  /*0730*/  IABS R52, R60 ;  /* 0x0000003c00347213 */ /* 0x000fe40000000000 */
[----:B------:R-:W-:Y:S01]  /*0740*/  LOP3.LUT R70, R2, 0x48, RZ, 0xfc, !PT ;  /* 0x0000004802467812 */ /* 0x000fe200078efcff */
[----:B------:R-:W-:Y:S01]  /*0750*/  IMAD R5, R19, R6, R12 ;  /* 0x0000000613057224 */ /* 0x000fe200078e020c */
[----:B------:R-:W-:Y:S01]  /*0760*/  LOP3.LUT R4, R64, 0x4, R3, 0xfe, !PT ;  /* 0x0000000440047812 */ /* 0x000fe200078efe03 */
[----:B------:R-:W-:Y:S01]  /*0770*/  IMAD.HI.U32 R19, R17, R42, RZ ;  /* 0x0000002a11137227 */ /* 0x000fe200078e00ff */
[----:B------:R-:W-:Y:S02]  /*0780*/  IABS R104, R70 ;  /* 0x0000004600687213 */ /* 0x000fe40000000000 */
[----:B------:R-:W-:Y:S01]  /*0790*/  IABS R28, R4 ;  /* 0x00000004001c7213 */ /* 0x000fe20000000000 */
[----:B------:R-:W-:Y:S01]  /*07a0*/  IMAD.MOV R19, RZ, RZ, -R19 ;  /* 0x000000ffff137224 */ /* 0x000fe200078e0a13 */
[----:B------:R-:W-:Y:S01]  /*07b0*/  LOP3.LUT R80, R2, 0x5c, RZ, 0xfc, !PT ;  /* 0x0000005c02507812 */ /* 0x000fe200078efcff */
[----:B------:R-:W-:Y:S01]  /*07c0*/  IMAD.IADD R24, R24, 0x1, R5 ;  /* 0x0000000118187824 */ /* 0x000fe200078e0205 */
[----:B------:R-:W-:Y:S01]  /*07d0*/  IABS R26, R2 ;  /* 0x00000002001a7213 */ /* 0x000fe20000000000 */
[----:B------:R-:W-:Y:S01]  /*07e0*/  IMAD R42, R13, R19, R42 ;  /* 0x000000130d2a7224 */ /* 0x000fe200078e022a */
[----:B------:R-:W-:Y:S01]  /*07f0*/  LOP3.LUT R8, R64, 0xc, R3, 0xfe, !PT ;  /* 0x0000000c40087812 */ /* 0x000fe200078efe03 */
[----:B------:R-:W-:Y:S01]  /*0800*/  IMAD.HI.U32 R19, R17, R52, RZ ;  /* 0x0000003411137227 */ /* 0x000fe200078e00ff */
[----:B------:R-:W-:-:S02]  /*0810*/  IABS R114, R80 ;  /* 0x0000005000727213 */ /* 0x000fc40000000000 */
[----:B------:R-:W-:Y:S01]  /*0820*/  LOP3.LUT R6, R64, 0x8, R3, 0xfe, !PT ;  /* 0x0000000840067812 */ /* 0x000fe200078efe03 */
[----:B------:R-:W-:Y:S01]  /*0830*/  IMAD.MOV R19, RZ, RZ, -R19 ;  /* 0x000000ffff137224 */ /* 0x000fe200078e0a13 */
[----:B------:R-:W-:Y:S01]  /*0840*/  IABS R32, R8 ;  /* 0x0000000800207213 */ /* 0x000fe20000000000 */
[----:B------:R-:W-:Y:S01]  /*0850*/  IMAD.HI.U32 R5, R17, R28, RZ ;  /* 0x0000001c11057227 */ /* 0x000fe200078e00ff */
[----:B------:R-:W-:Y:S02]  /*0860*/  LOP3.LUT R90, R2, 0x70, RZ, 0xfc, !PT ;  /* 0x00000070025a7812 */ /* 0x000fe400078efcff */
[----:B------:R-:W-:Y:S01]  /*0870*/  IABS R30, R6 ;  /* 0x00000006001e7213 */ /* 0x000fe20000000000 */
[----:B------:R-:W-:Y:S01]  /*0880*/  IMAD R52, R13, R19, R52 ;  /* 0x000000130d347224 */ /* 0x000fe200078e0234 */
[----:B------:R-:W-:Y:S01]  /*0890*/  LOP3.LUT R10, R64, 0x10, R3, 0xfe, !PT ;  /* 0x00000010400a7812 */ /* 0x000fe200078efe03 */
[----:B------:R-:W-:Y:S01]  /*08a0*/  IMAD.HI.U32 R19, R17, R104, RZ ;  /* 0x0000006811137227 */ /* 0x000fe200078e00ff */
[----:B------:R-:W-:-:S02]  /*08b0*/  IABS R126, R90 ;  /* 0x0000005a007e7213 */ /* 0x000fc40000000000 */
[----:B------:R-:W-:Y:S01]  /*08c0*/  IABS R34, R10 ;  /* 0x0000000a00227213 */ /* 0x000fe20000000000 */
[----:B------:R-:W-:Y:S01]  /*08d0*/  IMAD.MOV R19, RZ, RZ, -R19 ;  /* 0x000000ffff137224 */ /* 0x000fe200078e0a13 */
[----:B------:R-:W-:Y:S01]  /*08e0*/  LOP3.LUT R94, R2, 0x7c, RZ, 0xfc, !PT ;  /* 0x0000007c025e7812 */ /* 0x000fe200078efcff */
[----:B------:R-:W-:Y:S01]  /*08f0*/  IMAD.HI.U32 R7, R17, R26, RZ ;  /* 0x0000001a11077227 */ /* 0x000fe200078e00ff */
[C---:B------:R-:W-:Y:S02]  /*0900*/  LOP3.LUT R12, R64.reuse, 0x14, R3, 0xfe, !PT ;  /* 0x00000014400c7812 */ /* 0x040fe400078efe03 */
[----:B------:R-:W-:Y:S01]  /*0910*/  IABS R132, R94 ;  /* 0x0000005e00847213 */ /* 0x000fe20000000000 */
[----:B------:R-:W-:Y:S01]  /*0920*/  IMAD R104, R13, R19, R104 ;  /* 0x000000130d687224 */ /* 0x000fe200078e0268 */
[----:B------:R-:W-:Y:S01]  /*0930*/  IABS R36, R12 ;  /* 0x0000000c00247213 */ /* 0x000fe20000000000 */
[----:B------:R-:W-:Y:S01]  /*0940*/  IMAD.MOV R5, RZ, RZ, -R5 ;  /* 0x000000ffff057224 */ /* 0x000fe200078e0a05 */
[C-C-:B------:R-:W-:Y:S01]  /*0950*/  LOP3.LUT R16, R64.reuse, 0x1c, R3.reuse, 0xfe, !PT ;  /* 0x0000001c40107812 */ /* 0x140fe200078efe03 */
[----:B------:R-:W-:Y:S01]  /*0960*/  IMAD.HI.U32 R19, R17, R114, RZ ;  /* 0x0000007211137227 */ /* 0x000fe200078e00ff */
[----:B------:R-:W-:-:S02]  /*0970*/  LOP3.LUT R20, R64, 0x24, R3, 0xfe, !PT ;  /* 0x0000002440147812 */ /* 0x000fc400078efe03 */
[----:B------:R-:W-:Y:S01]  /*0980*/  IABS R40, R16 ;  /* 0x0000001000287213 */ /* 0x000fe20000000000 */
[----:B------:R-:W-:Y:S01]  /*0990*/  IMAD.MOV R7, RZ, RZ, -R7 ;  /* 0x000000ffff077224 */ /* 0x000fe200078e0a07 */
[----:B------:R-:W-:Y:S01]  /*09a0*/  IABS R44, R20 ;  /* 0x00000014002c7213 */ /* 0x000fe20000000000 */
[----:B------:R-:W-:Y:S01]  /*09b0*/  IMAD.HI.U32 R14, R17, R32, RZ ;  /* 0x00000020110e7227 */ /* 0x000fe200078e00ff */
[C-C-:B------:R-:W-:Y:S02]  /*09c0*/  LOP3.LUT R22, R64.reuse, 0x28, R3.reuse, 0xfe, !PT ;  /* 0x0000002840167812 */ /* 0x140fe400078efe03 */
[C---:B------:R-:W-:Y:S01]  /*09d0*/  LOP3.LUT R56, R64.reuse, 0x2c, R3, 0xfe, !PT ;  /* 0x0000002c40387812 */ /* 0x040fe200078efe03 */
[C---:B------:R-:W-:Y:S01]  /*09e0*/  IMAD R28, R13.reuse, R5, R28 ;  /* 0x000000050d1c7224 */ /* 0x040fe200078e021c */
[----:B------:R-:W-:Y:S01]  /*09f0*/  IABS R46, R22 ;  /* 0x00000016002e7213 */ /* 0x000fe20000000000 */
[----:B------:R-:W-:Y:S01]  /*0a00*/  IMAD.MOV R19, RZ, RZ, -R19 ;  /* 0x000000ffff137224 */ /* 0x000fe200078e0a13 */
[----:B------:R-:W-:Y:S01]  /*0a10*/  IABS R48, R56 ;  /* 0x0000003800307213 */ /* 0x000fe20000000000 */
[C---:B------:R-:W-:Y:S01]  /*0a20*/  IMAD R26, R13.reuse, R7, R26 ;  /* 0x000000070d1a7224 */ /* 0x040fe200078e021a */
[----:B------:R-:W-:Y:S01]  /*0a30*/  ISETP.GT.U32.AND P2, PT, R13, R28, PT ;  /* 0x0000001c0d00720c */ /* 0x000fe20003f44070 */
[----:B------:R-:W-:Y:S01]  /*0a40*/  IMAD.HI.U32 R7, R17, R30, RZ ;  /* 0x0000001e11077227 */ /* 0x000fe200078e00ff */
[----:B------:R-:W-:-:S02]  /*0a50*/  LOP3.LUT R62, R64, 0x38, R3, 0xfe, !PT ;  /* 0x00000038403e7812 */ /* 0x000fc400078efe03 */
[C---:B------:R-:W-:Y:S01]  /*0a60*/  ISETP.GT.U32.AND P0, PT, R13.reuse, R26, PT ;  /* 0x0000001a0d00720c */ /* 0x040fe20003f04070 */
[----:B------:R-:W-:Y:S01]  /*0a70*/  IMAD.MOV R14, RZ, RZ, -R14 ;  /* 0x000000ffff0e7224 */ /* 0x000fe200078e0a0e */
[----:B------:R-:W-:Y:S01]  /*0a80*/  LOP3.LUT R58, R64, 0x30, R3, 0xfe, !PT ;  /* 0x00000030403a7812 */ /* 0x000fe200078efe03 */
[----:B------:R-:W-:Y:S01]  /*0a90*/  IMAD R114, R13, R19, R114 ;  /* 0x000000130d727224 */ /* 0x000fe200078e0272 */
[----:B------:R-:W-:Y:S01]  /*0aa0*/  IABS R54, R62 ;  /* 0x0000003e00367213 */ /* 0x000fe20000000000 */
[C---:B------:R-:W-:Y:S01]  /*0ab0*/  IMAD.HI.U32 R19, R17.reuse, R126, RZ ;  /* 0x0000007e11137227 */ /* 0x040fe200078e00ff */
[----:B------:R-:W-:Y:S02]  /*0ac0*/  IABS R50, R58 ;  /* 0x0000003a00327213 */ /* 0x000fe40000000000 */
[C---:B------:R-:W-:Y:S01]  /*0ad0*/  LOP3.LUT R66, R2.reuse, 0x40, RZ, 0xfc, !PT ;  /* 0x0000004002427812 */ /* 0x040fe200078efcff */
[----:B------:R-:W-:Y:S01]  /*0ae0*/  IMAD.MOV R7, RZ, RZ, -R7 ;  /* 0x000000ffff077224 */ /* 0x000fe200078e0a07 */
[----:B------:R-:W-:Y:S01]  /*0af0*/  LOP3.LUT R68, R2, 0x44, RZ, 0xfc, !PT ;  /* 0x0000004402447812 */ /* 0x000fe200078efcff */
[----:B------:R-:W-:Y:S01]  /*0b00*/  IMAD.HI.U32 R5, R17, R34, RZ ;  /* 0x0000002211057227 */ /* 0x000fe200078e00ff */
[----:B------:R-:W-:-:S02]  /*0b10*/  IABS R100, R66 ;  /* 0x0000004200647213 */ /* 0x000fc40000000000 */
[----:B------:R-:W-:Y:S01]  /*0b20*/  IABS R102, R68 ;  /* 0x0000004400667213 */ /* 0x000fe20000000000 */
[C---:B------:R-:W-:Y:S01]  /*0b30*/  IMAD R32, R13.reuse, R14, R32 ;  /* 0x0000000e0d207224 */ /* 0x040fe200078e0220 */
[C---:B------:R-:W-:Y:S01]  /*0b40*/  LOP3.LUT R14, R64.reuse, 0x18, R3, 0xfe, !PT ;  /* 0x00000018400e7812 */ /* 0x040fe200078efe03 */
[----:B------:R-:W-:Y:S01]  /*0b50*/  IMAD.MOV R19, RZ, RZ, -R19 ;  /* 0x000000ffff137224 */ /* 0x000fe200078e0a13 */
[----:B------:R-:W-:Y:S01]  /*0b60*/  LOP3.LUT R64, R64, 0x3c, R3, 0xfe, !PT ;  /* 0x0000003c40407812 */ /* 0x000fe200078efe03 */
[C---:B------:R-:W-:Y:S01]  /*0b70*/  IMAD R30, R13.reuse, R7, R30 ;  /* 0x000000070d1e7224 */ /* 0x040fe200078e021e */
[----:B------:R-:W-:Y:S01]  /*0b80*/  IABS R38, R14 ;  /* 0x0000000e00267213 */ /* 0x000fe20000000000 */
[----:B------:R-:W-:Y:S01]  /*0b90*/  IMAD.MOV R5, RZ, RZ, -R5 ;  /* 0x000000ffff057224 */ /* 0x000fe200078e0a05 */
[C---:B------:R-:W-:Y:S01]  /*0ba0*/  ISETP.GT.U32.AND P4, PT, R13.reuse, R32, PT ;  /* 0x000000200d00720c */ /* 0x040fe20003f84070 */
[C---:B------:R-:W-:Y:S01]  /*0bb0*/  IMAD R126, R13.reuse, R19, R126 ;  /* 0x000000130d7e7224 */ /* 0x040fe200078e027e */
[C---:B------:R-:W-:Y:S01]  /*0bc0*/  ISETP.GT.U32.AND P1, PT, R13.reuse, R30, PT ;  /* 0x0000001e0d00720c */ /* 0x040fe20003f24070 */
[----:B------:R-:W-:Y:S01]  /*0bd0*/  IMAD R34, R13, R5, R34 ;  /* 0x000000050d227224 */ /* 0x000fe200078e0222 */
[----:B------:R-:W-:Y:S01]  /*0be0*/  IABS R98, R64 ;  /* 0x0000004000627213 */ /* 0x000fe20000000000 */
[----:B------:R-:W-:Y:S01]  /*0bf0*/  IMAD.HI.U32 R19, R17, R132, RZ ;  /* 0x0000008411137227 */ /* 0x000fe200078e00ff */
[----:B------:R-:W-:-:S02]  /*0c00*/  LOP3.LUT R72, R2, 0x4c, RZ, 0xfc, !PT ;  /* 0x0000004c02487812 */ /* 0x000fc400078efcff */
[----:B------:R-:W-:Y:S01]  /*0c10*/  ISETP.GT.U32.AND P3, PT, R13, R34, PT ;  /* 0x000000220d00720c */ /* 0x000fe20003f64070 */
[C---:B------:R-:W-:Y:S01]  /*0c20*/  IMAD.HI.U32 R7, R17.reuse, R36, RZ ;  /* 0x0000002411077227 */ /* 0x040fe200078e00ff */
[C---:B------:R-:W-:Y:S02]  /*0c30*/  LOP3.LUT R74, R2.reuse, 0x50, RZ, 0xfc, !PT ;  /* 0x00000050024a7812 */ /* 0x040fe400078efcff */
[----:B------:R-:W-:Y:S01]  /*0c40*/  IABS R106, R72 ;  /* 0x00000048006a7213 */ /* 0x000fe20000000000 */
[----:B------:R-:W-:Y:S01]  /*0c50*/  IMAD.HI.U32 R5, R17, R38, RZ ;  /* 0x0000002611057227 */ /* 0x000fe200078e00ff */
[----:B------:R-:W-:Y:S02]  /*0c60*/  IABS R108, R74 ;  /* 0x0000004a006c7213 */ /* 0x000fe40000000000 */
[C---:B------:R-:W-:Y:S01]  /*0c70*/  LOP3.LUT R76, R2.reuse, 0x54, RZ, 0xfc, !PT ;  /* 0x00000054024c7812 */ /* 0x040fe200078efcff */
[----:B------:R-:W-:Y:S01]  /*0c80*/  IMAD.MOV R19, RZ, RZ, -R19 ;  /* 0x000000ffff137224 */ /* 0x000fe200078e0a13 */
[----:B------:R-:W-:Y:S01]  /*0c90*/  LOP3.LUT R78, R2, 0x58, RZ, 0xfc, !PT ;  /* 0x00000058024e7812 */ /* 0x000fe200078efcff */
[----:B------:R-:W-:Y:S01]  /*0ca0*/  @!P2 IMAD.IADD R28, R28, 0x1, -R13 ;  /* 0x000000011c1ca824 */ /* 0x000fe200078e0a0d */
[----:B------:R-:W-:Y:S01]  /*0cb0*/  IABS R110, R76 ;  /* 0x0000004c006e7213 */ /* 0x000fe20000000000 */
[----:B------:R-:W-:Y:S01]  /*0cc0*/  IMAD.MOV R7, RZ, RZ, -R7 ;  /* 0x000000ffff077224 */ /* 0x000fe200078e0a07 */
[----:B------:R-:W-:Y:S01]  /*0cd0*/  IABS R112, R78 ;  /* 0x0000004e00707213 */ /* 0x000fe20000000000 */
[----:B------:R-:W-:Y:S01]  /*0ce0*/  IMAD.MOV R5, RZ, RZ, -R5 ;  /* 0x000000ffff057224 */ /* 0x000fe200078e0a05 */
[C---:B------:R-:W-:Y:S01]  /*0cf0*/  LOP3.LUT R84, R2.reuse, 0x64, RZ, 0xfc, !PT ;  /* 0x0000006402547812 */ /* 0x040fe200078efcff */
[C---:B------:R-:W-:Y:S01]  /*0d00*/  IMAD R132, R13.reuse, R19, R132 ;  /* 0x000000130d847224 */ /* 0x040fe200078e0284 */
[----:B------:R-:W-:Y:S01]  /*0d10*/  LOP3.LUT R88, R2, 0x6c, RZ, 0xfc, !PT ;  /* 0x0000006c02587812 */ /* 0x000fe200078efcff */
[----:B------:R-:W-:Y:S01]  /*0d20*/  @!P0 IMAD.IADD R26, R26, 0x1, -R13 ;  /* 0x000000011a1a8824 */ /* 0x000fe200078e0a0d */
[C---:B------:R-:W-:Y:S01]  /*0d30*/  ISETP.GT.U32.AND P0, PT, R13.reuse, R28, PT ;  /* 0x0000001c0d00720c */ /* 0x040fe20003f04070 */
[C---:B------:R-:W-:Y:S01]  /*0d40*/  IMAD R36, R13.reuse, R7, R36 ;  /* 0x000000070d247224 */ /* 0x040fe200078e0224 */
[C---:B------:R-:W-:Y:S01]  /*0d50*/  ISETP.GT.U32.AND P5, PT, R13.reuse, R132, PT ;  /* 0x000000840d00720c */ /* 0x040fe20003fa4070 */
[C---:B------:R-:W-:Y:S01]  /*0d60*/  IMAD R38, R13.reuse, R5, R38 ;  /* 0x000000050d267224 */ /* 0x040fe200078e0226 */
[----:B------:R-:W-:Y:S01]  /*0d70*/  ISETP.GT.U32.AND P6, PT, R13, R26, PT ;  /* 0x0000001a0d00720c */ /* 0x000fe20003fc4070 */
[----:B------:R-:W-:Y:S01]  /*0d80*/  IMAD.HI.U32 R7, R17, R40, RZ ;  /* 0x0000002811077227 */ /* 0x000fe200078e00ff */
[----:B------:R-:W-:-:S02]  /*0d90*/  ISETP.GT.U32.AND P2, PT, R13, R36, PT ;  /* 0x000000240d00720c */ /* 0x000fc40003f44070 */
[----:B------:R-:W-:Y:S01]  /*0da0*/  IABS R120, R84 ;  /* 0x0000005400787213 */ /* 0x000fe20000000000 */
[----:B------:R-:W-:Y:S01]  /*0db0*/  IMAD.HI.U32 R5, R17, R44, RZ ;  /* 0x0000002c11057227 */ /* 0x000fe200078e00ff */
[----:B------:R-:W-:Y:S02]  /*0dc0*/  IABS R124, R88 ;  /* 0x00000058007c7213 */ /* 0x000fe40000000000 */
[----:B------:R-:W-:Y:S01]  /*0dd0*/  LOP3.LUT R92, R2, 0x74, RZ, 0xfc, !PT ;  /* 0x00000074025c7812 */ /* 0x000fe200078efcff */
[--C-:B------:R-:W-:Y:S01]  /*0de0*/  @!P1 IMAD.IADD R30, R30, 0x1, -R13.reuse ;  /* 0x000000011e1e9824 */ /* 0x100fe200078e0a0d */
[C---:B------:R-:W-:Y:S01]  /*0df0*/  ISETP.GT.U32.AND P1, PT, R13.reuse, R38, PT ;  /* 0x000000260d00720c */ /* 0x040fe20003f24070 */
[----:B------:R-:W-:Y:S01]  /*0e00*/  @!P4 IMAD.IADD R32, R32, 0x1, -R13 ;  /* 0x000000012020c824 */ /* 0x000fe200078e0a0d */
[----:B------:R-:W-:Y:S01]  /*0e10*/  LOP3.LUT R82, R2, 0x60, RZ, 0xfc, !PT ;  /* 0x0000006002527812 */ /* 0x000fe200078efcff */
[----:B------:R-:W-:Y:S01]  /*0e20*/  IMAD.MOV R7, RZ, RZ, -R7 ;  /* 0x000000ffff077224 */ /* 0x000fe200078e0a07 */
[C---:B------:R-:W-:Y:S01]  /*0e30*/  ISETP.GT.U32.AND P4, PT, R13.reuse, R30, PT ;  /* 0x0000001e0d00720c */ /* 0x040fe20003f84070 */
[----:B------:R-:W-:Y:S01]  /*0e40*/  IMAD.MOV R5, RZ, RZ, -R5 ;  /* 0x000000ffff057224 */ /* 0x000fe200078e0a05 */
[----:B------:R-:W-:Y:S01]  /*0e50*/  IABS R128, R92 ;  /* 0x0000005c00807213 */ /* 0x000fe20000000000 */
[----:B------:R-:W-:Y:S01]  /*0e60*/  @!P3 IMAD.IADD R34, R34, 0x1, -R13 ;  /* 0x000000012222b824 */ /* 0x000fe200078e0a0d */
[C---:B------:R-:W-:Y:S01]  /*0e70*/  ISETP.GT.U32.AND P3, PT, R13.reuse, R32, PT ;  /* 0x000000200d00720c */ /* 0x040fe20003f64070 */
[C---:B------:R-:W-:Y:S01]  /*0e80*/  IMAD R40, R13.reuse, R7, R40 ;  /* 0x000000070d287224 */ /* 0x040fe200078e0228 */
[----:B------:R-:W-:Y:S01]  /*0e90*/  IABS R116, R82 ;  /* 0x0000005200747213 */ /* 0x000fe20000000000 */
[----:B------:R-:W-:Y:S01]  /*0ea0*/  IMAD R44, R13, R5, R44 ;  /* 0x000000050d2c7224 */ /* 0x000fe200078e022c */
[C---:B------:R-:W-:Y:S01]  /*0eb0*/  LOP3.LUT R86, R2.reuse, 0x68, RZ, 0xfc, !PT ;  /* 0x0000006802567812 */ /* 0x040fe200078efcff */
[----:B------:R-:W-:Y:S01]  /*0ec0*/  IMAD.HI.U32 R7, R17, R46, RZ ;  /* 0x0000002e11077227 */ /* 0x000fe200078e00ff */
[----:B------:R-:W-:-:S02]  /*0ed0*/  LOP3.LUT R96, R2, 0x78, RZ, 0xfc, !PT ;  /* 0x0000007802607812 */ /* 0x000fc400078efcff */
[----:B------:R-:W-:Y:S01]  /*0ee0*/  IABS R122, R86 ;  /* 0x00000056007a7213 */ /* 0x000fe20000000000 */
[----:B------:R-:W-:Y:S01]  /*0ef0*/  IMAD.HI.U32 R5, R17, R48, RZ ;  /* 0x0000003011057227 */ /* 0x000fe200078e00ff */
[----:B------:R-:W-:Y:S02]  /*0f00*/  IABS R130, R96 ;  /* 0x0000006000827213 */ /* 0x000fe40000000000 */
[----:B------:R-:W-:Y:S01]  /*0f10*/  LOP3.LUT R85, R3, 0x10, RZ, 0xfc, !PT ;  /* 0x0000001003557812 */ /* 0x000fe200078efcff */
[----:B------:R-:W-:Y:S01]  /*0f20*/  @!P0 IMAD.IADD R28, R28, 0x1, -R13 ;  /* 0x000000011c1c8824 */ /* 0x000fe200078e0a0d */
[----:B------:R-:W-:Y:S01]  /*0f30*/  ISETP.GT.U32.AND P0, PT, R13, R42, PT ;  /* 0x0000002a0d00720c */ /* 0x000fe20003f04070 */
[----:B------:R-:W-:Y:S01]  /*0f40*/  IMAD.MOV R7, RZ, RZ, -R7 ;  /* 0x000000ffff077224 */ /* 0x000fe200078e0a07 */
[C---:B------:R-:W-:Y:S01]  /*0f50*/  LOP3.LUT R87, R3.reuse, 0x30, RZ, 0xfc, !PT ;  /* 0x0000003003577812 */ /* 0x040fe200078efcff */
[----:B------:R-:W-:Y:S01]  /*0f60*/  IMAD.MOV R5, RZ, RZ, -R5 ;  /* 0x000000ffff057224 */ /* 0x000fe200078e0a05 */
[----:B------:R-:W-:Y:S01]  /*0f70*/  LOP3.LUT R97, R3, 0x18, RZ, 0xfc, !PT ;  /* 0x0000001803617812 */ /* 0x000fe200078efcff */
[--C-:B------:R-:W-:Y:S01]  /*0f80*/  @!P5 IMAD.IADD R132, R132, 0x1, -R13.reuse ;  /* 0x000000018484d824 */ /* 0x100fe200078e0a0d */
[C---:B------:R-:W-:Y:S01]  /*0f90*/  ISETP.GT.U32.AND P5, PT, R13.reuse, R34, PT ;  /* 0x000000220d00720c */ /* 0x040fe20003fa4070 */
[----:B------:R-:W-:Y:S01]  /*0fa0*/  IMAD R46, R13, R7, R46 ;  /* 0x000000070d2e7224 */ /* 0x000fe200078e022e */
[----:B------:R-:W-:Y:S01]  /*0fb0*/  LOP3.LUT R99, R3, 0x38, RZ, 0xfc, !PT ;  /* 0x0000003803637812 */ /* 0x000fe200078efcff */
[----:B------:R-:W-:Y:S01]  /*0fc0*/  IMAD R48, R13, R5, R48 ;  /* 0x000000050d307224 */ /* 0x000fe200078e0230 */
[----:B------:R-:W-:Y:S01]  /*0fd0*/  LOP3.LUT R103, R3, 0x3c, RZ, 0xfc, !PT ;  /* 0x0000003c03677812 */ /* 0x000fe200078efcff */
[--C-:B------:R-:W-:Y:S01]  /*0fe0*/  @!P2 IMAD.IADD R36, R36, 0x1, -R13.reuse ;  /* 0x000000012424a824 */ /* 0x100fe200078e0a0d */
[----:B------:R-:W-:Y:S01]  /*0ff0*/  ISETP.GT.U32.AND P2, PT, R13, R44, PT ;  /* 0x0000002c0d00720c */ /* 0x000fe20003f44070 */
[----:B------:R-:W-:-:S02]  /*1000*/  @!P1 IMAD.IADD R38, R38, 0x1, -R13 ;  /* 0x0000000126269824 */ /* 0x000fc400078e0a0d */
[----:B------:R-:W-:-:S03]  /*1010*/  IMAD.HI.U32 R5, R17, R54, RZ ;  /* 0x0000003611057227 */ /* 0x000fc600078e00ff */
[----:B------:R-:W-:Y:S01]  /*1020*/  ISETP.GT.U32.AND P1, PT, R13, R38, PT ;  /* 0x000000260d00720c */ /* 0x000fe20003f24070 */
[----:B------:R-:W-:-:S04]  /*1030*/  IMAD.HI.U32 R7, R17, R50, RZ ;  /* 0x0000003211077227 */ /* 0x000fc800078e00ff */
[----:B------:R-:W-:Y:S01]  /*1040*/  @!P3 IMAD.IADD R32, R32, 0x1, -R13 ;  /* 0x000000012020b824 */ /* 0x000fe200078e0a0d */
[C---:B------:R-:W-:Y:S01]  /*1050*/  ISETP.GT.U32.AND P3, PT, R13.reuse, R46, PT ;  /* 0x0000002e0d00720c */ /* 0x040fe20003f64070 */
[----:B------:R-:W-:Y:S02]  /*1060*/  IMAD.MOV R5, RZ, RZ, -R5 ;  /* 0x000000ffff057224 */ /* 0x000fe400078e0a05 */
[----:B------:R-:W-:Y:S01]  /*1070*/  @!P6 IMAD.IADD R26, R26, 0x1, -R13 ;  /* 0x000000011a1ae824 */ /* 0x000fe200078e0a0d */
[C---:B------:R-:W-:Y:S01]  /*1080*/  ISETP.GT.U32.AND P6, PT, R13.reuse, R40, PT ;  /* 0x000000280d00720c */ /* 0x040fe20003fc4070 */
[----:B------:R-:W-:Y:S02]  /*1090*/  IMAD.MOV R7, RZ, RZ, -R7 ;  /* 0x000000ffff077224 */ /* 0x000fe400078e0a07 */
[----:B------:R-:W-:Y:S01]  /*10a0*/  @!P0 IMAD.IADD R42, R42, 0x1, -R13 ;  /* 0x000000012a2a8824 */ /* 0x000fe200078e0a0d */
[C---:B------:R-:W-:Y:S01]  /*10b0*/  ISETP.GT.U32.AND P0, PT, R13.reuse, R52, PT ;  /* 0x000000340d00720c */ /* 0x040fe20003f04070 */
[----:B------:R-:W-:-:S02]  /*10c0*/  IMAD R54, R13, R5, R54 ;  /* 0x000000050d367224 */ /* 0x000fc400078e0236 */
[----:B------:R-:W-:Y:S02]  /*10d0*/  IMAD R50, R13, R7, R50 ;  /* 0x000000070d327224 */ /* 0x000fe400078e0232 */
[----:B------:R-:W-:-:S04]  /*10e0*/  IMAD.HI.U32 R5, R17, R100, RZ ;  /* 0x0000006411057227 */ /* 0x000fc800078e00ff */
[----:B------:R-:W-:-:S04]  /*10f0*/  IMAD.HI.U32 R7, R17, R98, RZ ;  /* 0x0000006211077227 */ /* 0x000fc800078e00ff */
[----:B------:R-:W-:Y:S01]  /*1100*/  @!P5 IMAD.IADD R34, R34, 0x1, -R13 ;  /* 0x000000012222d824 */ /* 0x000fe200078e0a0d */
[C---:B------:R-:W-:Y:S01]  /*1110*/  ISETP.GT.U32.AND P5, PT, R13.reuse, R48, PT ;  /* 0x000000300d00720c */ /* 0x040fe20003fa4070 */
[----:B------:R-:W-:Y:S02]  /*1120*/  IMAD.MOV R5, RZ, RZ, -R5 ;  /* 0x000000ffff057224 */ /* 0x000fe400078e0a05 */
[----:B------:R-:W-:Y:S02]  /*1130*/  @!P2 IMAD.IADD R44, R44, 0x1, -R13 ;  /* 0x000000012c2ca824 */ /* 0x000fe400078e0a0d */
[----:B------:R-:W-:Y:S02]  /*1140*/  IMAD.MOV R7, RZ, RZ, -R7 ;  /* 0x000000ffff077224 */ /* 0x000fe400078e0a07 */
[C---:B------:R-:W-:Y:S01]  /*1150*/  IMAD R100, R13.reuse, R5, R100 ;  /* 0x000000050d647224 */ /* 0x040fe200078e0264 */
[C---:B------:R-:W-:Y:S01]  /*1160*/  ISETP.GT.U32.AND P2, PT, R13.reuse, R44, PT ;  /* 0x0000002c0d00720c */ /* 0x040fe20003f44070 */
[--C-:B------:R-:W-:Y:S01]  /*1170*/  @!P1 IMAD.IADD R38, R38, 0x1, -R13.reuse ;  /* 0x0000000126269824 */ /* 0x100fe200078e0a0d */
[C---:B------:R-:W-:Y:S01]  /*1180*/  ISETP.GT.U32.AND P1, PT, R13.reuse, R42, PT ;  /* 0x0000002a0d00720c */ /* 0x040fe20003f24070 */
[----:B------:R-:W-:Y:S01]  /*1190*/  @!P3 IMAD.IADD R46, R46, 0x1, -R13 ;  /* 0x000000012e2eb824 */ /* 0x000fe200078e0a0d */
[C---:B------:R-:W-:Y:S01]  /*11a0*/  ISETP.GT.U32.AND P3, PT, R13.reuse, R54, PT ;  /* 0x000000360d00720c */ /* 0x040fe20003f64070 */
[----:B------:R-:W-:-:S02]  /*11b0*/  IMAD R98, R13, R7, R98 ;  /* 0x000000070d627224 */ /* 0x000fc400078e0262 */
[--C-:B------:R-:W-:Y:S01]  /*11c0*/  @!P4 IMAD.IADD R30, R30, 0x1, -R13.reuse ;  /* 0x000000011e1ec824 */ /* 0x100fe200078e0a0d */
[C---:B------:R-:W-:Y:S01]  /*11d0*/  ISETP.GT.U32.AND P4, PT, R13.reuse, R36, PT ;  /* 0x000000240d00720c */ /* 0x040fe20003f84070 */
[----:B------:R-:W-:Y:S01]  /*11e0*/  @!P6 IMAD.IADD R40, R40, 0x1, -R13 ;  /* 0x000000012828e824 */ /* 0x000fe200078e0a0d */
[----:B------:R-:W-:Y:S01]  /*11f0*/  ISETP.GT.U32.AND P6, PT, R13, R50, PT ;  /* 0x000000320d00720c */ /* 0x000fe20003fc4070 */
[----:B------:R-:W-:-:S04]  /*1200*/  IMAD.HI.U32 R7, R17, R102, RZ ;  /* 0x0000006611077227 */ /* 0x000fc800078e00ff */
[----:B------:R-:W-:Y:S01]  /*1210*/  @!P0 IMAD.IADD R52, R52, 0x1, -R13 ;  /* 0x0000000134348824 */ /* 0x000fe200078e0a0d */
[C---:B------:R-:W-:Y:S01]  /*1220*/  ISETP.GT.U32.AND P0, PT, R13.reuse, R100, PT ;  /* 0x000000640d00720c */ /* 0x040fe20003f04070 */
[----:B------:R-:W-:Y:S02]  /*1230*/  IMAD.MOV R7, RZ, RZ, -R7 ;  /* 0x000000ffff077224 */ /* 0x000fe400078e0a07 */
[----:B------:R-:W-:Y:S01]  /*1240*/  @!P5 IMAD.IADD R48, R48, 0x1, -R13 ;  /* 0x000000013030d824 */ /* 0x000fe200078e0a0d */
[C---:B------:R-:W-:Y:S01]  /*1250*/  ISETP.GT.U32.AND P5, PT, R13.reuse, R98, PT ;  /* 0x000000620d00720c */ /* 0x040fe20003fa4070 */
[----:B------:R-:W-:Y:S02]  /*1260*/  IMAD R102, R13, R7, R102 ;  /* 0x000000070d667224 */ /* 0x000fe400078e0266 */
[----:B------:R-:W-:-:S04]  /*1270*/  IMAD.HI.U32 R5, R17, R106, RZ ;  /* 0x0000006a11057227 */ /* 0x000fc800078e00ff */
[----:B------:R-:W-:-:S04]  /*1280*/  IMAD.HI.U32 R7, R17, R108, RZ ;  /* 0x0000006c11077227 */ /* 0x000fc800078e00ff */
[--C-:B------:R-:W-:Y:S01]  /*1290*/  @!P1 IMAD.IADD R42, R42, 0x1, -R13.reuse ;  /* 0x000000012a2a9824 */ /* 0x100fe200078e0a0d */
[C---:B------:R-:W-:Y:S01]  /*12a0*/  ISETP.GT.U32.AND P1, PT, R13.reuse, R102, PT ;  /* 0x000000660d00720c */ /* 0x040fe20003f24070 */
[--C-:B------:R-:W-:Y:S01]  /*12b0*/  @!P2 IMAD.IADD R44, R44, 0x1, -R13.reuse ;  /* 0x000000012c2ca824 */ /* 0x100fe200078e0a0d */
[C---:B------:R-:W-:Y:S01]  /*12c0*/  ISETP.GT.U32.AND P2, PT, R13.reuse, R104, PT ;  /* 0x000000680d00720c */ /* 0x040fe20003f44070 */
[----:B------:R-:W-:Y:S01]  /*12d0*/  @!P3 IMAD.IADD R54, R54, 0x1, -R13 ;  /* 0x000000013636b824 */ /* 0x000fe200078e0a0d */
[C---:B------:R-:W-:Y:S01]  /*12e0*/  ISETP.GT.U32.AND P3, PT, R13.reuse, R132, PT ;  /* 0x000000840d00720c */ /* 0x040fe20003f64070 */
[----:B------:R-:W-:Y:S02]  /*12f0*/  IMAD.MOV R5, RZ, RZ, -R5 ;  /* 0x000000ffff057224 */ /* 0x000fe400078e0a05 */
[----:B------:R-:W-:Y:S02]  /*1300*/  IMAD.MOV R7, RZ, RZ, -R7 ;  /* 0x000000ffff077224 */ /* 0x000fe400078e0a07 */
[--C-:B------:R-:W-:Y:S01]  /*1310*/  @!P4 IMAD.IADD R36, R36, 0x1, -R13.reuse ;  /* 0x000000012424c824 */ /* 0x100fe200078e0a0d */
[C---:B------:R-:W-:Y:S01]  /*1320*/  ISETP.GT.U32.AND P4, PT, R13.reuse, R40, PT ;  /* 0x000000280d00720c */ /* 0x040fe20003f84070 */
[--C-:B------:R-:W-:Y:S01]  /*1330*/  @!P6 IMAD.IADD R50, R50, 0x1, -R13.reuse ;  /* 0x000000013232e824 */ /* 0x100fe200078e0a0d */
[C---:B------:R-:W-:Y:S01]  /*1340*/  ISETP.GT.U32.AND P6, PT, R13.reuse, R46, PT ;  /* 0x0000002e0d00720c */ /* 0x040fe20003fc4070 */
        /* <DEDUP_REMOVED lines=9> */
[----:B------:R-:W-:Y:S02]  /*13e0*/  IMAD.MOV R7, RZ, RZ, -R7 ;  /* 0x000000ffff077224 */ /* 0x000fe400078e0a07 */
[C---:B------:R-:W-:Y:S02]  /*13f0*/  IMAD R110, R13.reuse, R5, R110 ;  /* 0x000000050d6e7224 */ /* 0x040fe400078e026e */
[C---:B------:R-:W-:Y:S02]  /*1400*/  IMAD R112, R13.reuse, R7, R112 ;  /* 0x000000070d707224 */ /* 0x040fe400078e0270 */
[--C-:B------:R-:W-:Y:S01]  /*1410*/  @!P1 IMAD.IADD R102, R102, 0x1, -R13.reuse ;  /* 0x0000000166669824 */ /* 0x100fe200078e0a0d */
[C---:B------:R-:W-:Y:S01]  /*1420*/  ISETP.GT.U32.AND P1, PT, R13.reuse, R98, PT ;  /* 0x000000620d00720c */ /* 0x040fe20003f24070 */
[----:B------:R-:W-:Y:S01]  /*1430*/  @!P2 IMAD.IADD R104, R104, 0x1, -R13 ;  /* 0x000000016868a824 */ /* 0x000fe200078e0a0d */
[----:B------:R-:W-:Y:S01]  /*1440*/  ISETP.GT.U32.AND P2, PT, R13, R100, PT ;  /* 0x000000640d00720c */ /* 0x000fe20003f44070 */
        /* <DEDUP_REMOVED lines=8> */
[--C-:B------:R-:W-:Y:S01]  /*14d0*/  @!P3 IMAD.IADD R132, R132, 0x1, -R13.reuse ;  /* 0x000000018484b824 */ /* 0x100fe200078e0a0d */
[C---:B------:R-:W-:Y:S01]  /*14e0*/  ISETP.GT.U32.AND P3, PT, R13.reuse, R104, PT ;  /* 0x000000680d00720c */ /* 0x040fe20003f64070 */
[----:B------:R-:W-:Y:S01]  /*14f0*/  @!P5 IMAD.IADD R52, R52, 0x1, -R13 ;  /* 0x000000013434d824 */ /* 0x000fe200078e0a0d */
[C---:B------:R-:W-:Y:S01]  /*1500*/  ISETP.GT.U32.AND P5, PT, R13.reuse, R108, PT ;  /* 0x0000006c0d00720c */ /* 0x040fe20003fa4070 */
[----:B------:R-:W-:-:S02]  /*1510*/  IMAD R120, R13, R7, R120 ;  /* 0x000000070d787224 */ /* 0x000fc400078e0278 */
[----:B------:R-:W-:-:S04]  /*1520*/  IMAD.HI.U32 R7, R17, R124, RZ ;  /* 0x0000007c11077227 */ /* 0x000fc800078e00ff */
[----:B------:R-:W-:Y:S02]  /*1530*/  IMAD.MOV R21, RZ, RZ, -R7 ;  /* 0x000000ffff157224 */ /* 0x000fe400078e0a07 */
[--C-:B------:R-:W-:Y:S01]  /*1540*/  @!P1 IMAD.IADD R98, R98, 0x1, -R13.reuse ;  /* 0x0000000162629824 */ /* 0x100fe200078e0a0d */
[C---:B------:R-:W-:Y:S01]  /*1550*/  ISETP.GT.U32.AND P1, PT, R13.reuse, R112, PT ;  /* 0x000000700d00720c */ /* 0x040fe20003f24070 */
[--C-:B------:R-:W-:Y:S01]  /*1560*/  @!P2 IMAD.IADD R100, R100, 0x1, -R13.reuse ;  /* 0x000000016464a824 */ /* 0x100fe200078e0a0d */
[C---:B------:R-:W-:Y:S01]  /*1570*/  ISETP.GT.U32.AND P2, PT, R13.reuse, R114, PT ;  /* 0x000000720d00720c */ /* 0x040fe20003f44070 */
[--C-:B------:R-:W-:Y:S01]  /*1580*/  @!P4 IMAD.IADD R48, R48, 0x1, -R13.reuse ;  /* 0x000000013030c824 */ /* 0x100fe200078e0a0d */
[C---:B------:R-:W-:Y:S01]  /*1590*/  ISETP.GT.U32.AND P4, PT, R13.reuse, R102, PT ;  /* 0x000000660d00720c */ /* 0x040fe20003f84070 */
[----:B------:R-:W-:Y:S01]  /*15a0*/  @!P6 IMAD.IADD R50, R50, 0x1, -R13 ;  /* 0x000000013232e824 */ /* 0x000fe200078e0a0d */
[----:B------:R-:W-:Y:S01]  /*15b0*/  ISETP.GT.U32.AND P6, PT, R13, R106, PT ;  /* 0x0000006a0d00720c */ /* 0x000fe20003fc4070 */
[----:B------:R-:W-:-:S04]  /*15c0*/  IMAD.HI.U32 R7, R17, R128, RZ ;  /* 0x0000008011077227 */ /* 0x000fc800078e00ff */
[----:B------:R-:W-:-:S04]  /*15d0*/  IMAD.HI.U32 R5, R17, R116, RZ ;  /* 0x0000007411057227 */ /* 0x000fc800078e00ff */
[C---:B------:R-:W-:Y:S02]  /*15e0*/  IMAD R124, R13.reuse, R21, R124 ;  /* 0x000000150d7c7224 */ /* 0x040fe400078e027c */
[----:B------:R-:W-:Y:S01]  /*15f0*/  @!P0 IMAD.IADD R110, R110, 0x1, -R13 ;  /* 0x000000016e6e8824 */ /* 0x000fe200078e0a0d */
[C---:B------:R-:W-:Y:S01]  /*1600*/  ISETP.GT.U32.AND P0, PT, R13.reuse, R126, PT ;  /* 0x0000007e0d00720c */ /* 0x040fe20003f04070 */
[----:B------:R-:W-:Y:S02]  /*1610*/  IMAD.MOV R7, RZ, RZ, -R7 ;  /* 0x000000ffff077224 */ /* 0x000fe400078e0a07 */
[----:B------:R-:W-:Y:S02]  /*1620*/  IMAD.MOV R5, RZ, RZ, -R5 ;  /* 0x000000ffff057224 */ /* 0x000fe400078e0a05 */
[--C-:B------:R-:W-:Y:S01]  /*1630*/  @!P3 IMAD.IADD R104, R104, 0x1, -R13.reuse ;  /* 0x000000016868b824 */ /* 0x100fe200078e0a0d */
[C---:B------:R-:W-:Y:S01]  /*1640*/  ISETP.GT.U32.AND P3, PT, R13.reuse, R120, PT ;  /* 0x000000780d00720c */ /* 0x040fe20003f64070 */
[----:B------:R-:W-:Y:S01]  /*1650*/  @!P5 IMAD.IADD R108, R108, 0x1, -R13 ;  /* 0x000000016c6cd824 */ /* 0x000fe200078e0a0d */
[C---:B------:R-:W-:Y:S01]  /*1660*/  ISETP.GT.U32.AND P5, PT, R13.reuse, R124, PT ;  /* 0x0000007c0d00720c */ /* 0x040fe20003fa4070 */
[----:B------:R-:W-:-:S02]  /*1670*/  IMAD R128, R13, R7, R128 ;  /* 0x000000070d807224 */ /* 0x000fc400078e0280 */
[C---:B------:R-:W-:Y:S02]  /*1680*/  IMAD R116, R13.reuse, R5, R116 ;  /* 0x000000050d747224 */ /* 0x040fe400078e0274 */
[--C-:B------:R-:W-:Y:S01]  /*1690*/  @!P1 IMAD.IADD R112, R112, 0x1, -R13.reuse ;  /* 0x0000000170709824 */ /* 0x100fe200078e0a0d */
[C---:B------:R-:W-:Y:S01]  /*16a0*/  ISETP.GT.U32.AND P1, PT, R13.reuse, R128, PT ;  /* 0x000000800d00720c */ /* 0x040fe20003f24070 */
[--C-:B------:R-:W-:Y:S02]  /*16b0*/  @!P2 IMAD.IADD R114, R114, 0x1, -R13.reuse ;  /* 0x000000017272a824 */ /* 0x100fe400078e0a0d */
[--C-:B------:R-:W-:Y:S01]  /*16c0*/  @!P4 IMAD.IADD R102, R102, 0x1, -R13.reuse ;  /* 0x000000016666c824 */ /* 0x100fe200078e0a0d */
[----:B------:R-:W-:Y:S01]  /*16d0*/  ISETP.GT.U32.AND P4, PT, R13, R116, PT ;  /* 0x000000740d00720c */ /* 0x000fe20003f84070 */
[----:B------:R-:W-:Y:S02]  /*16e0*/  @!P6 IMAD.IADD R106, R106, 0x1, -R13 ;  /* 0x000000016a6ae824 */ /* 0x000fe400078e0a0d */
[----:B------:R-:W-:-:S03]  /*16f0*/  IMAD.HI.U32 R5, R17, R122, RZ ;  /* 0x0000007a11057227 */ /* 0x000fc600078e00ff */
[----:B------:R-:W-:Y:S01]  /*1700*/  ISETP.GT.U32.AND P2, PT, R13, R106, PT ;  /* 0x0000006a0d00720c */ /* 0x000fe20003f44070 */
[----:B------:R-:W-:-:S04]  /*1710*/  IMAD.HI.U32 R17, R17, R130, RZ ;  /* 0x0000008211117227 */ /* 0x000fc800078e00ff */
[----:B------:R-:W-:Y:S01]  /*1720*/  @!P0 IMAD.IADD R126, R126, 0x1, -R13 ;  /* 0x000000017e7e8824 */ /* 0x000fe200078e0a0d */
[C---:B------:R-:W-:Y:S01]  /*1730*/  ISETP.GT.U32.AND P0, PT, R13.reuse, R114, PT ;  /* 0x000000720d00720c */ /* 0x040fe20003f04070 */
[----:B------:R-:W-:Y:S02]  /*1740*/  IMAD.MOV R17, RZ, RZ, -R17 ;  /* 0x000000ffff117224 */ /* 0x000fe400078e0a11 */
[--C-:B------:R-:W-:Y:S01]  /*1750*/  @!P3 IMAD.IADD R120, R120, 0x1, -R13.reuse ;  /* 0x000000017878b824 */ /* 0x100fe200078e0a0d */
[C---:B------:R-:W-:Y:S01]  /*1760*/  ISETP.GT.U32.AND P3, PT, R13.reuse, R108, PT ;  /* 0x0000006c0d00720c */ /* 0x040fe20003f64070 */
[--C-:B------:R-:W-:Y:S01]  /*1770*/  @!P5 IMAD.IADD R124, R124, 0x1, -R13.reuse ;  /* 0x000000017c7cd824 */ /* 0x100fe200078e0a0d */
[C---:B------:R-:W-:Y:S01]  /*1780*/  ISETP.GT.U32.AND P5, PT, R13.reuse, R112, PT ;  /* 0x000000700d00720c */ /* 0x040fe20003fa4070 */
[----:B------:R-:W-:Y:S02]  /*1790*/  IMAD R130, R13, R17, R130 ;  /* 0x000000110d827224 */ /* 0x000fe400078e0282 */
[----:B------:R-:W-:-:S02]  /*17a0*/  @!P1 IMAD.IADD R128, R128, 0x1, -R13 ;  /* 0x0000000180809824 */ /* 0x000fc400078e0a0d */
[--C-:B------:R-:W-:Y:S01]  /*17b0*/  @!P4 IMAD.IADD R116, R116, 0x1, -R13.reuse ;  /* 0x000000017474c824 */ /* 0x100fe200078e0a0d */
[C---:B------:R-:W-:Y:S01]  /*17c0*/  ISETP.GT.U32.AND P4, PT, R13.reuse, R130, PT ;  /* 0x000000820d00720c */ /* 0x040fe20003f84070 */
        /* <DEDUP_REMOVED lines=8> */
[----:B------:R-:W-:-:S02]  /*1850*/  IMAD.MOV R5, RZ, RZ, -R5 ;  /* 0x000000ffff057224 */ /* 0x000fc400078e0a05 */
[C---:B------:R-:W-:Y:S02]  /*1860*/  IMAD.SHL.U32 R17, R0.reuse, 0x200, RZ ;  /* 0x0000020000117824 */ /* 0x040fe400078e00ff */
[C---:B------:R-:W-:Y:S01]  /*1870*/  IMAD R122, R13.reuse, R5, R122 ;  /* 0x000000050d7a7224 */ /* 0x040fe200078e027a */
[----:B------:R-:W-:Y:S01]  /*1880*/  LOP3.LUT R5, R0, 0x3f, RZ, 0xc0, !PT ;  /* 0x0000003f00057812 */ /* 0x000fe200078ec0ff */
[----:B------:R-:W-:Y:S01]  /*1890*/  @!P4 IMAD.IADD R130, R130, 0x1, -R13 ;  /* 0x000000018282c824 */ /* 0x000fe200078e0a0d */
[----:B------:R-:W-:Y:S01]  /*18a0*/  LOP3.LUT R11, R134, 0x4000, R17, 0xf8, !PT ;  /* 0x00004000860b7812 */ /* 0x000fe200078ef811 */
[--C-:B------:R-:W-:Y:S01]  /*18b0*/  @!P0 IMAD.IADD R128, R128, 0x1, -R13.reuse ;  /* 0x0000000180808824 */ /* 0x100fe200078e0a0d */
[----:B------:R-:W-:Y:S01]  /*18c0*/  ISETP.GE.AND P0, PT, R4, RZ, PT ;  /* 0x000000ff0400720c */ /* 0x000fe20003f06270 */
[----:B------:R-:W-:Y:S01]  /*18d0*/  @!P2 IMAD.IADD R116, R116, 0x1, -R13 ;  /* 0x000000017474a824 */ /* 0x000fe200078e0a0d */
[C---:B------:R-:W-:Y:S01]  /*18e0*/  ISETP.GT.U32.AND P2, PT, R13.reuse, R130, PT ;  /* 0x000000820d00720c */ /* 0x040fe20003f44070 */
[----:B------:R-:W-:Y:S01]  /*18f0*/  IMAD R7, R24, 0x40, R5 ;  /* 0x0000004018077824 */ /* 0x000fe200078e0205 */
[----:B------:R-:W-:Y:S01]  /*1900*/  ISETP.GT.U32.AND P6, PT, R13, R122, PT ;  /* 0x0000007a0d00720c */ /* 0x000fe20003fc4070 */
[--C-:B------:R-:W-:Y:S01]  /*1910*/  @!P3 IMAD.IADD R120, R120, 0x1, -R13.reuse ;  /* 0x000000017878b824 */ /* 0x100fe200078e0a0d */
[----:B------:R-:W-:Y:S01]  /*1920*/  ISETP.GE.AND P3, PT, R2, RZ, PT ;  /* 0x000000ff0200720c */ /* 0x000fe20003f66270 */
[----:B------:R-:W-:Y:S01]  /*1930*/  @!P5 IMAD.IADD R124, R124, 0x1, -R13 ;  /* 0x000000017c7cd824 */ /* 0x000fe200078e0a0d */
[----:B------:R-:W-:Y:S01]  /*1940*/  ISETP.GE.AND P5, PT, R6, RZ, PT ;  /* 0x000000ff0600720c */ /* 0x000fe20003fa6270 */
[C---:B------:R-:W-:Y:S01]  /*1950*/  IMAD R118, R5.reuse, 0x80, R118 ;  /* 0x0000008005767824 */ /* 0x040fe200078e0276 */
[----:B------:R-:W-:Y:S01]  /*1960*/  IABS R24, R7 ;  /* 0x0000000700187213 */ /* 0x000fe20000000000 */
[----:B---3--:R-:W-:-:S02]  /*1970*/  IMAD R209, R5, R139, RZ ;  /* 0x0000008b05d17224 */ /* 0x008fc400078e02ff */
[----:B------:R-:W-:Y:S01]  /*1980*/  @!P0 IMAD.MOV R28, RZ, RZ, -R28 ;  /* 0x000000ffff1c8224 */ /* 0x000fe200078e0a1c */
[----:B------:R-:W-:Y:S01]  /*1990*/  ISETP.GE.AND P0, PT, R14, RZ, PT ;  /* 0x000000ff0e00720c */ /* 0x000fe20003f06270 */
[----:B------:R-:W-:-:S04]  /*19a0*/  IMAD.HI.U32 R9, R9, R24, RZ ;  /* 0x0000001809097227 */ /* 0x000fc800078e00ff */
[----:B------:R-:W-:Y:S01]  /*19b0*/  @!P2 IMAD.IADD R130, R130, 0x1, -R13 ;  /* 0x000000018282a824 */ /* 0x000fe200078e0a0d */
[----:B------:R-:W-:Y:S01]  /*19c0*/  ISETP.GE.AND P2, PT, R10, RZ, PT ;  /* 0x000000ff0a00720c */ /* 0x000fe20003f46270 */
[----:B------:R-:W-:Y:S02]  /*19d0*/  IMAD.MOV R9, RZ, RZ, -R9 ;  /* 0x000000ffff097224 */ /* 0x000fe400078e0a09 */
[----:B------:R-:W-:Y:S01]  /*19e0*/  @!P3 IMAD.MOV R26, RZ, RZ, -R26 ;  /* 0x000000ffff1ab224 */ /* 0x000fe200078e0a1a */
[----:B------:R-:W-:Y:S01]  /*19f0*/  ISETP.GE.AND P3, PT, R12, RZ, PT ;  /* 0x000000ff0c00720c */ /* 0x000fe20003f66270 */
[----:B------:R-:W-:Y:S01]  /*1a00*/  @!P5 IMAD.MOV R30, RZ, RZ, -R30 ;  /* 0x000000ffff1ed224 */ /* 0x000fe200078e0a1e */
[----:B------:R-:W-:Y:S01]  /*1a10*/  ISETP.GE.AND P5, PT, R16, RZ, PT ;  /* 0x000000ff1000720c */ /* 0x000fe20003fa6270 */
[C---:B------:R-:W-:Y:S02]  /*1a20*/  IMAD R24, R15.reuse, R9, R24 ;  /* 0x000000090f187224 */ /* 0x040fe400078e0218 */
[----:B------:R-:W-:Y:S01]  /*1a30*/  @!P0 IMAD.MOV R38, RZ, RZ, -R38 ;  /* 0x000000ffff268224 */ /* 0x000fe200078e0a26 */
[----:B------:R-:W-:Y:S01]  /*1a40*/  ISETP.GE.AND P0, PT, R56, RZ, PT ;  /* 0x000000ff3800720c */ /* 0x000fe20003f06270 */
[----:B------:R-:W-:Y:S01]  /*1a50*/  @!P6 IMAD.IADD R122, R122, 0x1, -R13 ;  /* 0x000000017a7ae824 */ /* 0x000fe200078e0a0d */
[----:B------:R-:W-:Y:S01]  /*1a60*/  ISETP.GT.U32.AND P1, PT, R15, R24, PT ;  /* 0x000000180f00720c */ /* 0x000fe20003f24070 */
[----:B------:R-:W-:Y:S01]  /*1a70*/  @!P2 IMAD.MOV R34, RZ, RZ, -R34 ;  /* 0x000000ffff22a224 */ /* 0x000fe200078e0a22 */
[----:B------:R-:W-:Y:S01]  /*1a80*/  ISETP.GE.AND P2, PT, R20, RZ, PT ;  /* 0x000000ff1400720c */ /* 0x000fe20003f46270 */
[----:B------:R-:W-:Y:S01]  /*1a90*/  IMAD.SHL.U32 R9, R0, 0x10, RZ ;  /* 0x0000001000097824 */ /* 0x000fe200078e00ff */
[----:B------:R-:W-:Y:S01]  /*1aa0*/  ISETP.GT.U32.AND P6, PT, R13, R110, PT ;  /* 0x0000006e0d00720c */ /* 0x000fe20003fc4070 */
[----:B------:R-:W-:Y:S01]  /*1ab0*/  @!P3 IMAD.MOV R36, RZ, RZ, -R36 ;  /* 0x000000ffff24b224 */ /* 0x000fe200078e0a24 */
[----:B------:R-:W-:Y:S01]  /*1ac0*/  ISETP.GE.AND P3, PT, R22, RZ, PT ;  /* 0x000000ff1600720c */ /* 0x000fe20003f66270 */
[----:B------:R-:W-:Y:S01]  /*1ad0*/  @!P5 IMAD.MOV R40, RZ, RZ, -R40 ;  /* 0x000000ffff28d224 */ /* 0x000fe200078e0a28 */
[----:B------:R-:W-:Y:S01]  /*1ae0*/  ISETP.GE.AND P5, PT, R58, RZ, PT ;  /* 0x000000ff3a00720c */ /* 0x000fe20003fa6270 */
[----:B------:R-:W-:Y:S01]  /*1af0*/  IMAD.SHL.U32 R61, R209, 0x4, RZ ;  /* 0x00000004d13d7824 */ /* 0x000fe200078e00ff */
[----:B------:R-:W-:Y:S01]  /*1b00*/  ISETP.GT.U32.AND P4, PT, R13, R122, PT ;  /* 0x0000007a0d00720c */ /* 0x000fe20003f84070 */
[----:B------:R-:W-:Y:S01]  /*1b10*/  @!P0 IMAD.MOV R48, RZ, RZ, -R48 ;  /* 0x000000ffff308224 */ /* 0x000fe200078e0a30 */
[----:B------:R-:W-:Y:S01]  /*1b20*/  ISETP.GE.AND P0, PT, R66, RZ, PT ;  /* 0x000000ff4200720c */ /* 0x000fe20003f06270 */
[----:B------:R-:W-:Y:S01]  /*1b30*/  @!P1 IMAD.IADD R24, R24, 0x1, -R15 ;  /* 0x0000000118189824 */ /* 0x000fe200078e0a0f */
[----:B------:R-:W-:Y:S01]  /*1b40*/  LOP3.LUT R9, R9, 0x70, RZ, 0xc0, !PT ;  /* 0x0000007009097812 */ /* 0x000fe200078ec0ff */
[----:B------:R-:W-:Y:S01]  /*1b50*/  @!P2 IMAD.MOV R44, RZ, RZ, -R44 ;  /* 0x000000ffff2ca224 */ /* 0x000fe200078e0a2c */
[----:B------:R-:W-:Y:S01]  /*1b60*/  ISETP.GE.AND P2, PT, R62, RZ, PT ;  /* 0x000000ff3e00720c */ /* 0x000fe20003f46270 */
[--C-:B------:R-:W-:Y:S01]  /*1b70*/  @!P6 IMAD.IADD R110, R110, 0x1, -R13.reuse ;  /* 0x000000016e6ee824 */ /* 0x100fe200078e0a0d */
[----:B------:R-:W-:Y:S01]  /*1b80*/  ISETP.GT.U32.AND P1, PT, R15, R24, PT ;  /* 0x000000180f00720c */ /* 0x000fe20003f24070 */
[----:B------:R-:W-:Y:S01]  /*1b90*/  @!P3 IMAD.MOV R46, RZ, RZ, -R46 ;  /* 0x000000ffff2eb224 */ /* 0x000fe200078e0a2e */
[----:B------:R-:W-:Y:S01]  /*1ba0*/  ISETP.GE.AND P3, PT, R64, RZ, PT ;  /* 0x000000ff4000720c */ /* 0x000fe20003f66270 */
[----:B------:R-:W-:Y:S01]  /*1bb0*/  @!P5 IMAD.MOV R50, RZ, RZ, -R50 ;  /* 0x000000ffff32d224 */ /* 0x000fe200078e0a32 */
[----:B------:R-:W-:Y:S01]  /*1bc0*/  ISETP.GE.AND P5, PT, R68, RZ, PT ;  /* 0x000000ff4400720c */ /* 0x000fe20003fa6270 */
[----:B------:R-:W-:Y:S01]  /*1bd0*/  IMAD.IADD R9, R9, 0x1, R118 ;  /* 0x0000000109097824 */ /* 0x000fe200078e0276 */
[----:B------:R-:W-:Y:S01]  /*1be0*/  ISETP.GT.U32.AND P6, PT, R13, R126, PT ;  /* 0x0000007e0d00720c */ /* 0x000fe20003fc4070 */
[----:B------:R-:W-:Y:S01]  /*1bf0*/  @!P0 IMAD.MOV R100, RZ, RZ, -R100 ;  /* 0x000000ffff648224 */ /* 0x000fe200078e0a64 */
[----:B------:R-:W-:Y:S01]  /*1c00*/  ISETP.GE.AND P0, PT, R74, RZ, PT ;  /* 0x000000ff4a00720c */ /* 0x000fe20003f06270 */
[----:B------:R-:W1:Y:S01]  /*1c10*/  LDC.64 R118, c[0x0][0x230] ;  /* 0x00008c00ff767b82 */ /* 0x000e620000000a00 */
[----:B------:R-:W-:Y:S01]  /*1c20*/  @!P4 IMAD.IADD R122, R122, 0x1, -R13 ;  /* 0x000000017a7ac824 */ /* 0x000fe200078e0a0d */
[----:B------:R-:W-:Y:S01]  /*1c30*/  ISETP.NE.AND P4, PT, R153, RZ, PT ;  /* 0x000000ff9900720c */ /* 0x000fe20003f85270 */
[----:B------:R-:W-:Y:S01]  /*1c40*/  @!P2 IMAD.MOV R54, RZ, RZ, -R54 ;  /* 0x000000ffff36a224 */ /* 0x000fe200078e0a36 */
[----:B------:R-:W-:Y:S01]  /*1c50*/  ISETP.GE.AND P2, PT, R72, RZ, PT ;  /* 0x000000ff4800720c */ /* 0x000fe20003f46270 */
[----:B------:R-:W-:Y:S01]  /*1c60*/  @!P1 IMAD.IADD R24, R24, 0x1, -R15 ;  /* 0x0000000118189824 */ /* 0x000fe200078e0a0f */
[----:B------:R-:W-:Y:S01]  /*1c70*/  ISETP.GE.AND P1, PT, R8, RZ, PT ;  /* 0x000000ff0800720c */ /* 0x000fe20003f26270 */
[----:B------:R-:W-:Y:S01]  /*1c80*/  @!P3 IMAD.MOV R98, RZ, RZ, -R98 ;  /* 0x000000ffff62b224 */ /* 0x000fe200078e0a62 */
[----:B------:R-:W-:Y:S01]  /*1c90*/  ISETP.GE.AND P3, PT, R76, RZ, PT ;  /* 0x000000ff4c00720c */ /* 0x000fe20003f66270 */
[----:B------:R-:W-:Y:S01]  /*1ca0*/  @!P5 IMAD.MOV R102, RZ, RZ, -R102 ;  /* 0x000000ffff66d224 */ /* 0x000fe200078e0a66 */
[----:B------:R-:W-:Y:S01]  /*1cb0*/  ISETP.GE.AND P5, PT, R78, RZ, PT ;  /* 0x000000ff4e00720c */ /* 0x000fe20003fa6270 */
[----:B------:R-:W-:Y:S01]  /*1cc0*/  @!P6 IMAD.IADD R126, R126, 0x1, -R13 ;  /* 0x000000017e7ee824 */ /* 0x000fe200078e0a0d */
[----:B------:R-:W-:Y:S01]  /*1cd0*/  ISETP.GE.AND P6, PT, R70, RZ, PT ;  /* 0x000000ff4600720c */ /* 0x000fe20003fc6270 */
[----:B------:R-:W-:Y:S01]  /*1ce0*/  @!P0 IMAD.MOV R108, RZ, RZ, -R108 ;  /* 0x000000ffff6c8224 */ /* 0x000fe200078e0a6c */
[----:B------:R-:W-:Y:S01]  /*1cf0*/  ISETP.GE.AND P0, PT, R82, RZ, PT ;  /* 0x000000ff5200720c */ /* 0x000fe20003f06270 */
[----:B------:R-:W-:Y:S01]  /*1d00*/  IMAD R13, R3, R138, RZ ;  /* 0x0000008a030d7224 */ /* 0x000fe200078e02ff */
[C---:B------:R-:W-:Y:S01]  /*1d10*/  SEL R26, R23.reuse, R26, !P4 ;  /* 0x0000001a171a7207 */ /* 0x040fe20006000000 */
[----:B------:R-:W-:Y:S01]  /*1d20*/  @!P2 IMAD.MOV R106, RZ, RZ, -R106 ;  /* 0x000000ffff6aa224 */ /* 0x000fe200078e0a6a */
[----:B------:R-:W-:Y:S01]  /*1d30*/  ISETP.GE.AND P2, PT, R80, RZ, PT ;  /* 0x000000ff5000720c */ /* 0x000fe20003f46270 */
[----:B------:R-:W-:Y:S01]  /*1d40*/  @!P1 IMAD.MOV R32, RZ, RZ, -R32 ;  /* 0x000000ffff209224 */ /* 0x000fe200078e0a20 */
[----:B------:R-:W-:Y:S01]  /*1d50*/  ISETP.GE.AND P1, PT, R18, RZ, PT ;  /* 0x000000ff1200720c */ /* 0x000fe20003f26270 */
[----:B------:R-:W-:Y:S01]  /*1d60*/  @!P3 IMAD.MOV R110, RZ, RZ, -R110 ;  /* 0x000000ffff6eb224 */ /* 0x000fe200078e0a6e */
[----:B------:R-:W-:Y:S01]  /*1d70*/  ISETP.GE.AND P3, PT, R84, RZ, PT ;  /* 0x000000ff5400720c */ /* 0x000fe20003f66270 */
[----:B------:R-:W-:Y:S01]  /*1d80*/  @!P5 IMAD.MOV R112, RZ, RZ, -R112 ;  /* 0x000000ffff70d224 */ /* 0x000fe200078e0a70 */
[----:B------:R-:W-:Y:S01]  /*1d90*/  ISETP.GE.AND P5, PT, R86, RZ, PT ;  /* 0x000000ff5600720c */ /* 0x000fe20003fa6270 */
[----:B------:R-:W-:Y:S01]  /*1da0*/  IMAD R15, R138, 0x4, R13 ;  /* 0x000000048a0f7824 */ /* 0x000fe200078e020d */
[C---:B------:R-:W-:Y:S01]  /*1db0*/  SEL R178, R23.reuse, R28, !P4 ;  /* 0x0000001c17b27207 */ /* 0x040fe20006000000 */
[----:B------:R-:W-:Y:S01]  /*1dc0*/  @!P0 IMAD.MOV R116, RZ, RZ, -R116 ;  /* 0x000000ffff748224 */ /* 0x000fe200078e0a74 */
[----:B------:R-:W-:Y:S01]  /*1dd0*/  ISETP.GE.AND P0, PT, R90, RZ, PT ;  /* 0x000000ff5a00720c */ /* 0x000fe20003f06270 */
[----:B------:R-:W-:Y:S01]  /*1de0*/  IMAD R17, R138, 0x4, R15 ;  /* 0x000000048a117824 */ /* 0x000fe200078e020f */
        /* <DEDUP_REMOVED lines=13> */
[----:B-1----:R-:W-:Y:S01]  /*1ec0*/  VIADD R177, R118, 0x3f ;  /* 0x0000003f76b17836 */ /* 0x002fe20000000000 */
[C---:B------:R-:W-:Y:S01]  /*1ed0*/  SEL R180, R23.reuse, R32, !P4 ;  /* 0x0000002017b47207 */ /* 0x040fe20006000000 */
[C---:B------:R-:W-:Y:S01]  /*1ee0*/  IMAD R21, R138.reuse, 0x4, R19 ;  /* 0x000000048a157824 */ /* 0x040fe200078e0213 */
[----:B------:R-:W-:Y:S01]  /*1ef0*/  SEL R181, R23, R34, !P4 ;  /* 0x0000002217b57207 */ /* 0x000fe20006000000 */
[----:B------:R-:W-:Y:S01]  /*1f00*/  @!P0 IMAD.MOV R126, RZ, RZ, -R126 ;  /* 0x000000ffff7e8224 */ /* 0x000fe200078e0a7e */
[----:B------:R-:W-:Y:S01]  /*1f10*/  ISETP.GE.AND P0, PT, R7, RZ, PT ;  /* 0x000000ff0700720c */ /* 0x000fe20003f06270 */
[----:B------:R-:W-:Y:S01]  /*1f20*/  IMAD R223, R138, 0x4, R21 ;  /* 0x000000048adf7824 */ /* 0x000fe200078e0215 */
[----:B------:R-:W-:Y:S01]  /*1f30*/  SEL R182, R23, R36, !P4 ;  /* 0x0000002417b67207 */ /* 0x000fe20006000000 */
[----:B------:R-:W-:Y:S01]  /*1f40*/  @!P1 IMAD.MOV R52, RZ, RZ, -R52 ;  /* 0x000000ffff349224 */ /* 0x000fe200078e0a34 */
[----:B------:R-:W-:Y:S01]  /*1f50*/  ISETP.NE.AND P1, PT, R152, RZ, PT ;  /* 0x000000ff9800720c */ /* 0x000fe20003f25270 */
[----:B------:R-:W-:Y:S01]  /*1f60*/  @!P2 IMAD.MOV R124, RZ, RZ, -R124 ;  /* 0x000000ffff7ca224 */ /* 0x000fe200078e0a7c */
[----:B------:R-:W-:Y:S01]  /*1f70*/  ISETP.GT.AND P2, PT, R177, 0x3f, PT ;  /* 0x0000003fb100780c */ /* 0x000fe20003f44270 */
[C---:B------:R-:W-:Y:S01]  /*1f80*/  IMAD R221, R138.reuse, 0x4, R223 ;  /* 0x000000048add7824 */ /* 0x040fe200078e02df */
[----:B------:R-:W-:Y:S01]  /*1f90*/  SEL R183, R23, R38, !P4 ;  /* 0x0000002617b77207 */ /* 0x000fe20006000000 */
[----:B------:R-:W-:Y:S01]  /*1fa0*/  @!P3 IMAD.MOV R128, RZ, RZ, -R128 ;  /* 0x000000ffff80b224 */ /* 0x000fe200078e0a80 */
[----:B------:R-:W-:Y:S01]  /*1fb0*/  ISETP.GE.AND P3, PT, R3, R118, PT ;  /* 0x000000760300720c */ /* 0x000fe20003f66270 */
[----:B------:R-:W-:Y:S01]  /*1fc0*/  @!P5 IMAD.MOV R132, RZ, RZ, -R132 ;  /* 0x000000ffff84d224 */ /* 0x000fe200078e0a84 */
[----:B------:R-:W-:Y:S01]  /*1fd0*/  SEL R104, RZ, 0x4, !P2 ;  /* 0x00000004ff687807 */ /* 0x000fe20005000000 */
[----:B------:R-:W-:Y:S01]  /*1fe0*/  @!P6 IMAD.MOV R130, RZ, RZ, -R130 ;  /* 0x000000ffff82e224 */ /* 0x000fe200078e0a82 */
[C---:B------:R-:W-:Y:S01]  /*1ff0*/  SEL R184, R23.reuse, R40, !P4 ;  /* 0x0000002817b87207 */ /* 0x040fe20006000000 */
[C---:B------:R-:W-:Y:S01]  /*2000*/  IMAD R219, R138.reuse, 0x4, R221 ;  /* 0x000000048adb7824 */ /* 0x040fe200078e02dd */
[C---:B------:R-:W-:Y:S01]  /*2010*/  SEL R185, R23.reuse, R42, !P4 ;  /* 0x0000002a17b97207 */ /* 0x040fe20006000000 */
[----:B------:R-:W-:Y:S01]  /*2020*/  @!P0 IMAD.MOV R24, RZ, RZ, -R24 ;  /* 0x000000ffff188224 */ /* 0x000fe200078e0a18 */
[C---:B------:R-:W-:Y:S01]  /*2030*/  SEL R186, R23.reuse, R44, !P4 ;  /* 0x0000002c17ba7207 */ /* 0x040fe20006000000 */
[C---:B------:R-:W-:Y:S01]  /*2040*/  IMAD R215, R138.reuse, 0x4, R219 ;  /* 0x000000048ad77824 */ /* 0x040fe200078e02db */
[----:B------:R-:W-:Y:S01]  /*2050*/  SEL R187, R23, R46, !P4 ;  /* 0x0000002e17bb7207 */ /* 0x000fe20006000000 */
[----:B------:R-:W-:Y:S01]  /*2060*/  IMAD.SHL.U32 R65, R223, 0x4, RZ ;  /* 0x00000004df417824 */ /* 0x000fe200078e00ff */
        /* <DEDUP_REMOVED lines=9> */
[----:B------:R-:W-:Y:S01]  /*2100*/  IMAD R211, R138, 0x4, R213 ;  /* 0x000000048ad37824 */ /* 0x000fe200078e02d5 */
[----:B------:R-:W-:Y:S01]  /*2110*/  SEL R193, R23, R100, !P4 ;  /* 0x0000006417c17207 */ /* 0x000fe20006000000 */
[----:B------:R-:W-:Y:S01]  /*2120*/  IMAD.SHL.U32 R71, R215, 0x4, RZ ;  /* 0x00000004d7477824 */ /* 0x000fe200078e00ff */
[----:B------:R-:W-:Y:S01]  /*2130*/  SEL R194, R23, R102, !P4 ;  /* 0x0000006617c27207 */ /* 0x000fe20006000000 */
[----:B------:R-:W-:Y:S01]  /*2140*/  IMAD.SHL.U32 R73, R217, 0x4, RZ ;  /* 0x00000004d9497824 */ /* 0x000fe200078e00ff */
[----:B------:R-:W-:Y:S01]  /*2150*/  SEL R196, R23, R106, !P4 ;  /* 0x0000006a17c47207 */ /* 0x000fe20006000000 */
[----:B------:R-:W-:Y:S01]  /*2160*/  IMAD.SHL.U32 R75, R213, 0x4, RZ ;  /* 0x00000004d54b7824 */ /* 0x000fe200078e00ff */
[C---:B------:R-:W-:Y:S01]  /*2170*/  SEL R197, R23.reuse, R108, !P4 ;  /* 0x0000006c17c57207 */ /* 0x040fe20006000000 */
[----:B------:R-:W-:Y:S01]  /*2180*/  IMAD R178, R178, UR5, RZ ;  /* 0x00000005b2b27c24 */ /* 0x000fe2000f8e02ff */
[----:B------:R-:W-:Y:S01]  /*2190*/  SEL R198, R23, R110, !P4 ;  /* 0x0000006e17c67207 */ /* 0x000fe20006000000 */
[----:B------:R-:W-:Y:S01]  /*21a0*/  IMAD R179, R179, UR5, RZ ;  /* 0x00000005b3b37c24 */ /* 0x000fe2000f8e02ff */
        /* <DEDUP_REMOVED lines=20> */
[----:B------:R-:W-:Y:S01]  /*22f0*/  SEL R23, R104, RZ, !P3 ;  /* 0x000000ff68177207 */ /* 0x000fe20005800000 */
[----:B------:R-:W-:Y:S01]  /*2300*/  IMAD R190, R190, UR5, RZ ;  /* 0x00000005bebe7c24 */ /* 0x000fe2000f8e02ff */
[----:B------:R-:W-:Y:S01]  /*2310*/  ISETP.GE.AND P2, PT, R5, R118, PT ;  /* 0x000000760500720c */ /* 0x000fe20003f46270 */
[----:B------:R-:W-:Y:S01]  /*2320*/  IMAD R191, R191, UR5, RZ ;  /* 0x00000005bfbf7c24 */ /* 0x000fe2000f8e02ff */
[----:B------:R-:W-:Y:S01]  /*2330*/  ISETP.NE.U32.AND P4, PT, R23, RZ, PT ;  /* 0x000000ff1700720c */ /* 0x000fe20003f85070 */
[----:B------:R-:W-:Y:S01]  /*2340*/  IMAD R192, R192, UR5, RZ ;  /* 0x00000005c0c07c24 */ /* 0x000fe2000f8e02ff */
[----:B------:R-:W-:Y:S01]  /*2350*/  @!P1 LOP3.LUT R24, RZ, R152, RZ, 0x33, !PT ;  /* 0x00000098ff189212 */ /* 0x000fe200078e33ff */
[----:B------:R-:W-:Y:S01]  /*2360*/  IMAD R193, R193, UR5, RZ ;  /* 0x00000005c1c17c24 */ /* 0x000fe2000f8e02ff */
[----:B------:R-:W-:Y:S01]  /*2370*/  LOP3.LUT R23, R3, 0x20, RZ, 0xfc, !PT ;  /* 0x0000002003177812 */ /* 0x000fe200078efcff */
[----:B------:R-:W-:Y:S01]  /*2380*/  IMAD R194, R194, UR5, RZ ;  /* 0x00000005c2c27c24 */ /* 0x000fe2000f8e02ff */
[----:B------:R-:W-:Y:S01]  /*2390*/  SEL R25, R104, RZ, !P2 ;  /* 0x000000ff68197207 */ /* 0x000fe20005000000 */
[----:B------:R-:W-:Y:S01]  /*23a0*/  IMAD R210, R24, R119, RZ ;  /* 0x0000007718d27224 */ /* 0x000fe200078e02ff */
[-C--:B------:R-:W-:Y:S01]  /*23b0*/  ISETP.GE.AND P1, PT, R57, R118.reuse, PT ;  /* 0x000000763900720c */ /* 0x080fe20003f26270 */
[----:B------:R-:W-:Y:S01]  /*23c0*/  IMAD R119, R26, UR5, RZ ;  /* 0x000000051a777c24 */ /* 0x000fe2000f8e02ff */
[-C--:B------:R-:W-:Y:S01]  /*23d0*/  ISETP.GE.AND P2, PT, R23, R118.reuse, PT ;  /* 0x000000761700720c */ /* 0x080fe20003f46270 */
[----:B------:R-:W-:Y:S01]  /*23e0*/  IMAD.SHL.U32 R176, R210, 0x4, RZ ;  /* 0x00000004d2b07824 */ /* 0x000fe200078e00ff */
[----:B------:R-:W-:Y:S01]  /*23f0*/  ISETP.NE.U32.AND P0, PT, R25, RZ, PT ;  /* 0x000000ff1900720c */ /* 0x000fe20003f05070 */
[----:B------:R-:W-:Y:S01]  /*2400*/  IMAD R195, R195, UR5, RZ ;  /* 0x00000005c3c37c24 */ /* 0x000fe2000f8e02ff */
[----:B------:R-:W-:Y:S01]  /*2410*/  SEL R25, R104, RZ, !P1 ;  /* 0x000000ff68197207 */ /* 0x000fe20004800000 */
[----:B------:R-:W-:Y:S01]  /*2420*/  IMAD R196, R196, UR5, RZ ;  /* 0x00000005c4c47c24 */ /* 0x000fe2000f8e02ff */
[----:B------:R-:W-:Y:S01]  /*2430*/  SEL R24, R104, RZ, !P2 ;  /* 0x000000ff68187207 */ /* 0x000fe20005000000 */
[----:B------:R-:W-:Y:S01]  /*2440*/  IMAD R197, R197, UR5, RZ ;  /* 0x00000005c5c57c24 */ /* 0x000fe2000f8e02ff */
[----:B------:R-:W-:Y:S01]  /*2450*/  ISETP.GE.AND P1, PT, R59, R118, PT ;  /* 0x000000763b00720c */ /* 0x000fe20003f26270 */
[----:B------:R-:W-:Y:S01]  /*2460*/  IMAD R198, R198, UR5, RZ ;  /* 0x00000005c6c67c24 */ /* 0x000fe2000f8e02ff */
[----:B------:R-:W-:Y:S01]  /*2470*/  ISETP.NE.U32.AND P3, PT, R25, RZ, PT ;  /* 0x000000ff1900720c */ /* 0x000fe20003f65070 */
[----:B------:R-:W-:Y:S01]  /*2480*/  IMAD R25, R138, 0x4, R211 ;  /* 0x000000048a197824 */ /* 0x000fe200078e02d3 */
[----:B------:R-:W-:Y:S01]  /*2490*/  ISETP.NE.U32.AND P6, PT, R24, RZ, PT ;  /* 0x000000ff1800720c */ /* 0x000fe20003fc5070 */
[----:B------:R-:W-:Y:S01]  /*24a0*/  IMAD R199, R199, UR5, RZ ;  /* 0x00000005c7c77c24 */ /* 0x000fe2000f8e02ff */
[----:B------:R-:W-:Y:S01]  /*24b0*/  SEL R24, R104, RZ, !P1 ;  /* 0x000000ff68187207 */ /* 0x000fe20004800000 */
[----:B------:R-:W-:Y:S01]  /*24c0*/  IMAD R27, R138, 0x4, R25 ;  /* 0x000000048a1b7824 */ /* 0x000fe200078e0219 */
[----:B------:R-:W-:Y:S01]  /*24d0*/  IADD3 R170, P1, R176, UR8, RZ ;  /* 0x00000008b0aa7c10 */ /* 0x000fe2000ff3e0ff */
[----:B------:R-:W-:Y:S01]  /*24e0*/  IMAD R200, R200, UR5, RZ ;  /* 0x00000005c8c87c24 */ /* 0x000fe2000f8e02ff */
[----:B------:R-:W-:Y:S01]  /*24f0*/  ISETP.NE.U32.AND P5, PT, R24, RZ, PT ;  /* 0x000000ff1800720c */ /* 0x000fe20003fa5070 */
[----:B------:R-:W-:Y:S01]  /*2500*/  IMAD R29, R138, 0x4, R27 ;  /* 0x000000048a1d7824 */ /* 0x000fe200078e021b */
[----:B------:R-:W-:Y:S01]  /*2510*/  LEA.HI.X.SX32 R98, R210, UR9, 0x2, P1 ;  /* 0x00000009d2627c11 */ /* 0x000fe200088f16ff */
[----:B------:R-:W-:Y:S01]  /*2520*/  IMAD R201, R201, UR5, RZ ;  /* 0x00000005c9c97c24 */ /* 0x000fe2000f8e02ff */
[-C--:B------:R-:W-:Y:S01]  /*2530*/  LEA R146, P1, R25, R170.reuse, 0x2 ;  /* 0x000000aa19927211 */ /* 0x080fe200078210ff */
[----:B------:R-:W-:Y:S01]  /*2540*/  IMAD R202, R202, UR5, RZ ;  /* 0x00000005caca7c24 */ /* 0x000fe2000f8e02ff */
[----:B------:R-:W-:Y:S01]  /*2550*/  LEA R148, P2, R27, R170, 0x2 ;  /* 0x000000aa1b947211 */ /* 0x000fe200078410ff */
[----:B------:R-:W-:Y:S01]  /*2560*/  IMAD R203, R203, UR5, RZ ;  /* 0x00000005cbcb7c24 */ /* 0x000fe2000f8e02ff */
[----:B------:R-:W-:Y:S01]  /*2570*/  LEA.HI.X.SX32 R147, R25, R98, 0x2, P1 ;  /* 0x0000006219937211 */ /* 0x000fe200008f16ff */
[----:B------:R-:W-:Y:S01]  /*2580*/  IMAD R204, R204, UR5, RZ ;  /* 0x00000005cccc7c24 */ /* 0x000fe2000f8e02ff */
[----:B------:R-:W-:Y:S01]  /*2590*/  LEA R150, P1, R29, R170, 0x2 ;  /* 0x000000aa1d967211 */ /* 0x000fe200078210ff */
[----:B------:R-:W-:Y:S01]  /*25a0*/  IMAD R205, R205, UR5, RZ ;  /* 0x00000005cdcd7c24 */ /* 0x000fe2000f8e02ff */
[-C--:B------:R-:W-:Y:S01]  /*25b0*/  LEA.HI.X.SX32 R149, R27, R98.reuse, 0x2, P2 ;  /* 0x000000621b957211 */ /* 0x080fe200010f16ff */
[----:B------:R-:W-:Y:S01]  /*25c0*/  IMAD R206, R206, UR5, RZ ;  /* 0x00000005cece7c24 */ /* 0x000fe2000f8e02ff */
[----:B------:R-:W-:Y:S01]  /*25d0*/  LEA.HI.X.SX32 R151, R29, R98, 0x2, P1 ;  /* 0x000000621d977211 */ /* 0x000fe200008f16ff */
[----:B------:R-:W-:Y:S01]  /*25e0*/  IMAD R29, R138, 0x4, R29 ;  /* 0x000000048a1d7824 */ /* 0x000fe200078e021d */
[-C--:B------:R-:W-:Y:S01]  /*25f0*/  LEA R224, P1, R15, R170.reuse, 0x2 ;  /* 0x000000aa0fe07211 */ /* 0x080fe200078210ff */
[----:B------:R-:W-:Y:S01]  /*2600*/  IMAD R207, R207, UR5, RZ ;  /* 0x00000005cfcf7c24 */ /* 0x000fe2000f8e02ff */
[----:B------:R-:W-:Y:S01]  /*2610*/  LEA R172, P2, R13, R170, 0x2 ;  /* 0x000000aa0dac7211 */ /* 0x000fe200078410ff */
[----:B------:R-:W-:Y:S01]  /*2620*/  IMAD R208, R208, UR5, RZ ;  /* 0x00000005d0d07c24 */ /* 0x000fe2000f8e02ff */
[----:B------:R-:W-:Y:S01]  /*2630*/  LEA.HI.X.SX32 R225, R15, R98, 0x2, P1 ;  /* 0x000000620fe17211 */ /* 0x000fe200008f16ff */
[----:B------:R-:W-:Y:S01]  /*2640*/  IMAD.SHL.U32 R79, R211, 0x4, RZ ;  /* 0x00000004d34f7824 */ /* 0x000fe200078e00ff */
[----:B------:R-:W-:Y:S01]  /*2650*/  LEA R24, P1, R29, R170, 0x2 ;  /* 0x000000aa1d187211 */ /* 0x000fe200078210ff */
[----:B------:R-:W-:Y:S01]  /*2660*/  VIADD R245, R9, UR7 ;  /* 0x0000000709f57c36 */ /* 0x000fe20008000000 */
[-C--:B------:R-:W-:Y:S01]  /*2670*/  LEA.HI.X.SX32 R173, R13, R98.reuse, 0x2, P2 ;  /* 0x000000620dad7211 */ /* 0x080fe200010f16ff */
[----:B------:R-:W-:Y:S01]  /*2680*/  VIADD R212, R118, 0xffffffc0 ;  /* 0xffffffc076d47836 */ /* 0x000fe20000000000 */
[----:B------:R-:W-:Y:S01]  /*2690*/  LEA.HI.X.SX32 R25, R29, R98, 0x2, P1 ;  /* 0x000000621d197211 */ /* 0x000fe200008f16ff */
[----:B------:R-:W-:Y:S01]  /*26a0*/  VIADD R229, R11, UR7 ;  /* 0x000000070be57c36 */ /* 0x000fe20008000000 */
[-C--:B------:R-:W-:Y:S01]  /*26b0*/  LEA R156, P1, R19, R170.reuse, 0x2 ;  /* 0x000000aa139c7211 */ /* 0x080fe200078210ff */
[----:B------:R-:W-:Y:S01]  /*26c0*/  @!PT LDS RZ, [RZ] ;  /* 0x00000000fffff984 */ /* 0x000fe20000000800 */
[----:B------:R-:W-:Y:S01]  /*26d0*/  @!PT LDS RZ, [RZ] ;  /* 0x00000000fffff984 */ /* 0x000fe20000000800 */
[----:B------:R-:W-:Y:S01]  /*26e0*/  @!PT LDS RZ, [RZ] ;  /* 0x00000000fffff984 */ /* 0x000fe20000000800 */
[----:B------:R1:W-:Y:S01]  /*26f0*/  LDGSTS.E [R245+0x18000], desc[UR14][R172.64], P4 ;  /* 0x18000000acf57fae */ /* 0x0003e2000a12184e */
[----:B------:R-:W-:Y:S01]  /*2700*/  LEA R154, P2, R17, R170, 0x2 ;  /* 0x000000aa119a7211 */ /* 0x000fe200078410ff */
[----:B------:R-:W-:Y:S01]  /*2710*/  IMAD.SHL.U32 R139, R139, 0x40, RZ ;  /* 0x000000408b8b7824 */ /* 0x000fe200078e00ff */
[----:B------:R-:W-:-:S02]  /*2720*/  LEA.HI.X.SX32 R157, R19, R98, 0x2, P1 ;  /* 0x00000062139d7211 */ /* 0x000fc400008f16ff */
[----:B------:R-:W-:Y:S02]  /*2730*/  LEA R158, P1, R21, R170, 0x2 ;  /* 0x000000aa159e7211 */ /* 0x000fe400078210ff */
[-C--:B------:R-:W-:Y:S02]  /*2740*/  LEA.HI.X.SX32 R155, R17, R98.reuse, 0x2, P2 ;  /* 0x00000062119b7211 */ /* 0x080fe400010f16ff */
[----:B------:R-:W-:Y:S02]  /*2750*/  LEA.HI.X.SX32 R159, R21, R98, 0x2, P1 ;  /* 0x00000062159f7211 */ /* 0x000fe400008f16ff */
[----:B------:R-:W-:Y:S02]  /*2760*/  IADD3 R160, P1, R65, R170, RZ ;  /* 0x000000aa41a07210 */ /* 0x000fe40007f3e0ff */
[----:B------:R-:W-:Y:S02]  /*2770*/  IADD3 R28, P2, R61, UR10, RZ ;  /* 0x0000000a3d1c7c10 */ /* 0x000fe4000ff5e0ff */
[----:B------:R-:W-:-:S02]  /*2780*/  LEA.HI.X.SX32 R161, R223, R98, 0x2, P1 ;  /* 0x00000062dfa17211 */ /* 0x000fc400008f16ff */
[----:B------:R-:W-:Y:S02]  /*2790*/  IADD3 R162, P1, R67, R170, RZ ;  /* 0x000000aa43a27210 */ /* 0x000fe40007f3e0ff */
[----:B------:R-:W-:Y:S02]  /*27a0*/  LEA.HI.X.SX32 R29, R209, UR11, 0x2, P2 ;  /* 0x0000000bd11d7c11 */ /* 0x000fe400090f16ff */
[----:B------:R-:W-:Y:S02]  /*27b0*/  LEA.HI.X.SX32 R163, R221, R98, 0x2, P1 ;  /* 0x00000062dda37211 */ /* 0x000fe400008f16ff */
[----:B------:R-:W-:Y:S02]  /*27c0*/  IADD3 R164, P1, R69, R170, RZ ;  /* 0x000000aa45a47210 */ /* 0x000fe40007f3e0ff */
[----:B------:R-:W-:Y:S02]  /*27d0*/  LEA R144, P2, R119, R28, 0x2 ;  /* 0x0000001c77907211 */ /* 0x000fe400078410ff */
[----:B------:R-:W-:-:S02]  /*27e0*/  LEA.HI.X.SX32 R165, R219, R98, 0x2, P1 ;  /* 0x00000062dba57211 */ /* 0x000fc400008f16ff */
[----:B------:R-:W-:Y:S02]  /*27f0*/  IADD3 R174, P1, R71, R170, RZ ;  /* 0x000000aa47ae7210 */ /* 0x000fe40007f3e0ff */
[----:B------:R-:W-:Y:S02]  /*2800*/  LEA.HI.X.SX32 R145, R119, R29, 0x2, P2 ;  /* 0x0000001d77917211 */ /* 0x000fe400010f16ff */
[----:B------:R-:W-:Y:S02]  /*2810*/  LEA.HI.X.SX32 R175, R215, R98, 0x2, P1 ;  /* 0x00000062d7af7211 */ /* 0x000fe400008f16ff */
[----:B------:R-:W-:Y:S02]  /*2820*/  IADD3 R166, P1, R73, R170, RZ ;  /* 0x000000aa49a67210 */ /* 0x000fe40007f3e0ff */
[----:B------:R-:W-:Y:S01]  /*2830*/  LEA R142, P2, R179, R28, 0x2 ;  /* 0x0000001cb38e7211 */ /* 0x000fe200078410ff */
[----:B------:R2:W-:Y:S01]  /*2840*/  LDGSTS.E [R245+0x1a000], desc[UR14][R174.64], P6 ;  /* 0x1a000000aef57fae */ /* 0x0005e2000b12184e */
[----:B------:R-:W-:-:S02]  /*2850*/  LEA.HI.X.SX32 R167, R217, R98, 0x2, P1 ;  /* 0x00000062d9a77211 */ /* 0x000fc400008f16ff */
[----:B------:R-:W-:Y:S02]  /*2860*/  IADD3 R168, P1, R75, R170, RZ ;  /* 0x000000aa4ba87210 */ /* 0x000fe40007f3e0ff */
[-C--:B------:R-:W-:Y:S02]  /*2870*/  LEA.HI.X.SX32 R143, R179, R29.reuse, 0x2, P2 ;  /* 0x0000001db38f7211 */ /* 0x080fe400010f16ff */
[----:B------:R-:W-:Y:S02]  /*2880*/  LEA.HI.X.SX32 R169, R213, R98, 0x2, P1 ;  /* 0x00000062d5a97211 */ /* 0x000fe400008f16ff */
[CC--:B------:R-:W-:Y:S02]  /*2890*/  LEA R110, P1, R178.reuse, R28.reuse, 0x2 ;  /* 0x0000001cb26e7211 */ /* 0x0c0fe400078210ff */
[----:B------:R-:W-:Y:S02]  /*28a0*/  LEA R26, P2, R181, R28, 0x2 ;  /* 0x0000001cb51a7211 */ /* 0x000fe400078410ff */
[----:B------:R-:W-:-:S02]  /*28b0*/  LEA.HI.X.SX32 R111, R178, R29, 0x2, P1 ;  /* 0x0000001db26f7211 */ /* 0x000fc400008f16ff */
[CC--:B------:R-:W-:Y:S02]  /*28c0*/  LEA R108, P1, R180.reuse, R28.reuse, 0x2 ;  /* 0x0000001cb46c7211 */ /* 0x0c0fe400078210ff */
[-C--:B------:R-:W-:Y:S02]  /*28d0*/  LEA.HI.X.SX32 R27, R181, R29.reuse, 0x2, P2 ;  /* 0x0000001db51b7211 */ /* 0x080fe400010f16ff */
[-C--:B------:R-:W-:Y:S02]  /*28e0*/  LEA.HI.X.SX32 R109, R180, R29.reuse, 0x2, P1 ;  /* 0x0000001db46d7211 */ /* 0x080fe400008f16ff */
[CC--:B------:R-:W-:Y:S02]  /*28f0*/  LEA R54, P1, R182.reuse, R28.reuse, 0x2 ;  /* 0x0000001cb6367211 */ /* 0x0c0fe400078210ff */
[----:B------:R-:W-:Y:S02]  /*2900*/  LEA R140, P2, R183, R28, 0x2 ;  /* 0x0000001cb78c7211 */ /* 0x000fe400078410ff */
[----:B------:R-:W-:-:S02]  /*2910*/  LEA.HI.X.SX32 R55, R182, R29, 0x2, P1 ;  /* 0x0000001db6377211 */ /* 0x000fc400008f16ff */
[CC--:B------:R-:W-:Y:S02]  /*2920*/  LEA R52, P1, R184.reuse, R28.reuse, 0x2 ;  /* 0x0000001cb8347211 */ /* 0x0c0fe400078210ff */
[-C--:B------:R-:W-:Y:S02]  /*2930*/  LEA.HI.X.SX32 R141, R183, R29.reuse, 0x2, P2 ;  /* 0x0000001db78d7211 */ /* 0x080fe400010f16ff */
[CC--:B------:R-:W-:Y:S02]  /*2940*/  LEA R136, P2, R185.reuse, R28.reuse, 0x2 ;  /* 0x0000001cb9887211 */ /* 0x0c0fe400078410ff */
[-C--:B------:R-:W-:Y:S02]  /*2950*/  LEA.HI.X.SX32 R53, R184, R29.reuse, 0x2, P1 ;  /* 0x0000001db8357211 */ /* 0x080fe400008f16ff */
        /* <DEDUP_REMOVED lines=44> */
[C---:B------:R-:W-:Y:S02]  /*2c20*/  LEA R28, P1, R208.reuse, R28, 0x2 ;  /* 0x0000001cd01c7211 */ /* 0x040fe400078210ff */
[-C--:B------:R-:W-:Y:S02]  /*2c30*/  LEA.HI.X.SX32 R113, R207, R29.reuse, 0x2, P2 ;  /* 0x0000001dcf717211 */ /* 0x080fe400010f16ff */
[-C--:B------:R-:W-:Y:S02]  /*2c40*/  ISETP.GE.AND P2, PT, R63, R118.reuse, PT ;  /* 0x000000763f00720c */ /* 0x080fe40003f46270 */
[----:B------:R-:W-:Y:S02]  /*2c50*/  LEA.HI.X.SX32 R29, R208, R29, 0x2, P1 ;  /* 0x0000001dd01d7211 */ /* 0x000fe400008f16ff */
[----:B------:R-:W-:Y:S02]  /*2c60*/  ISETP.GE.AND P1, PT, R77, R118, PT ;  /* 0x000000764d00720c */ /* 0x000fe40003f26270 */
[----:B------:R-:W-:-:S02]  /*2c70*/  SEL R81, R104, RZ, !P2 ;  /* 0x000000ff68517207 */ /* 0x000fc40005000000 */
[----:B------:R-:W-:Y:S02]  /*2c80*/  IADD3 R170, P2, R79, R170, RZ ;  /* 0x000000aa4faa7210 */ /* 0x000fe40007f5e0ff */
[----:B------:R-:W-:Y:S02]  /*2c90*/  SEL R83, R104, RZ, !P1 ;  /* 0x000000ff68537207 */ /* 0x000fe40004800000 */
[----:B------:R-:W-:Y:S02]  /*2ca0*/  ISETP.NE.U32.AND P1, PT, R81, RZ, PT ;  /* 0x000000ff5100720c */ /* 0x000fe40003f25070 */
[----:B------:R-:W-:Y:S02]  /*2cb0*/  LEA.HI.X.SX32 R171, R211, R98, 0x2, P2 ;  /* 0x00000062d3ab7211 */ /* 0x000fe400010f16ff */
[----:B------:R-:W-:Y:S02]  /*2cc0*/  LOP3.LUT R81, R3, 0xc, RZ, 0xfc, !PT ;  /* 0x0000000c03517812 */ /* 0x000fe400078efcff */
[----:B------:R-:W-:-:S02]  /*2cd0*/  ISETP.NE.U32.AND P2, PT, R83, RZ, PT ;  /* 0x000000ff5300720c */ /* 0x000fc40003f45070 */
[----:B------:R-:W-:Y:S02]  /*2ce0*/  LOP3.LUT R89, R9, 0x10, RZ, 0x3c, !PT ;  /* 0x0000001009597812 */ /* 0x000fe400078e3cff */
[----:B------:R-:W-:Y:S02]  /*2cf0*/  LOP3.LUT R83, R3, 0x2c, RZ, 0xfc, !PT ;  /* 0x0000002c03537812 */ /* 0x000fe400078efcff */
[-C--:B------:R-:W-:Y:S01]  /*2d00*/  ISETP.GE.AND P4, PT, R81, R118.reuse, PT ;  /* 0x000000765100720c */ /* 0x080fe20003f86270 */
[----:B------:R-:W-:Y:S01]  /*2d10*/  VIADD R241, R89, UR7 ;  /* 0x0000000759f17c36 */ /* 0x000fe20008000000 */
[-C--:B------:R-:W-:Y:S02]  /*2d20*/  ISETP.GE.AND P6, PT, R83, R118.reuse, PT ;  /* 0x000000765300720c */ /* 0x080fe40003fc6270 */
[C---:B------:R-:W-:Y:S02]  /*2d30*/  SEL R91, R104.reuse, RZ, !P4 ;  /* 0x000000ff685b7207 */ /* 0x040fe40006000000 */
[----:B------:R-:W-:Y:S01]  /*2d40*/  ISETP.GE.AND P4, PT, R85, R118, PT ;  /* 0x000000765500720c */ /* 0x000fe20003f86270 */
[----:B------:R3:W-:Y:S01]  /*2d50*/  LDGSTS.E [R241+0x18000], desc[UR14][R224.64], P3 ;  /* 0x18000000e0f17fae */ /* 0x0007e2000992184e */
[----:B------:R-:W-:-:S02]  /*2d60*/  SEL R93, R104, RZ, !P6 ;  /* 0x000000ff685d7207 */ /* 0x000fc40007000000 */
[----:B------:R-:W-:Y:S01]  /*2d70*/  ISETP.GE.AND P6, PT, R87, R118, PT ;  /* 0x000000765700720c */ /* 0x000fe20003fc6270 */
[----:B------:R4:W-:Y:S01]  /*2d80*/  LDGSTS.E [R241+0x1a000], desc[UR14][R166.64], P5 ;  /* 0x1a000000a6f17fae */ /* 0x0009e2000a92184e */
[----:B------:R-:W-:Y:S02]  /*2d90*/  ISETP.NE.U32.AND P3, PT, R91, RZ, PT ;  /* 0x000000ff5b00720c */ /* 0x000fe40003f65070 */
[C---:B------:R-:W-:Y:S02]  /*2da0*/  SEL R95, R104.reuse, RZ, !P4 ;  /* 0x000000ff685f7207 */ /* 0x040fe40006000000 */
[----:B------:R-:W-:Y:S02]  /*2db0*/  LOP3.LUT R91, R9, 0x20, RZ, 0x3c, !PT ;  /* 0x00000020095b7812 */ /* 0x000fe400078e3cff */
[----:B------:R-:W-:Y:S02]  /*2dc0*/  ISETP.NE.U32.AND P4, PT, R93, RZ, PT ;  /* 0x000000ff5d00720c */ /* 0x000fe40003f85070 */
[----:B------:R-:W-:Y:S01]  /*2dd0*/  SEL R93, R104, RZ, !P6 ;  /* 0x000000ff685d7207 */ /* 0x000fe20007000000 */
[----:B------:R-:W-:Y:S01]  /*2de0*/  VIADD R243, R91, UR7 ;  /* 0x000000075bf37c36 */ /* 0x000fe20008000000 */
[----:B------:R-:W-:-:S02]  /*2df0*/  LOP3.LUT R98, R9, 0x30, RZ, 0x3c, !PT ;  /* 0x0000003009627812 */ /* 0x000fc400078e3cff */
[----:B------:R-:W-:Y:S02]  /*2e00*/  ISETP.NE.U32.AND P6, PT, R93, RZ, PT ;  /* 0x000000ff5d00720c */ /* 0x000fe40003fc5070 */
[----:B------:R-:W-:Y:S01]  /*2e10*/  LOP3.LUT R93, R3, 0x14, RZ, 0xfc, !PT ;  /* 0x00000014035d7812 */ /* 0x000fe200078efcff */
[----:B------:R5:W-:Y:S01]  /*2e20*/  LDGSTS.E [R243+0x18000], desc[UR14][R154.64], P1 ;  /* 0x180000009af37fae */ /* 0x000be2000892184e */
[----:B------:R-:W-:Y:S01]  /*2e30*/  ISETP.NE.U32.AND P5, PT, R95, RZ, PT ;  /* 0x000000ff5f00720c */ /* 0x000fe20003fa5070 */
[----:B------:R-:W-:Y:S01]  /*2e40*/  VIADD R239, R98, UR7 ;  /* 0x0000000762ef7c36 */ /* 0x000fe20008000000 */
[----:B------:R-:W-:Y:S01]  /*2e50*/  LOP3.LUT R95, R3, 0x34, RZ, 0xfc, !PT ;  /* 0x00000034035f7812 */ /* 0x000fe200078efcff */
[----:B------:R5:W-:Y:S01]  /*2e60*/  LDGSTS.E [R243+0x1a000], desc[UR14][R168.64], P2 ;  /* 0x1a000000a8f37fae */ /* 0x000be2000912184e */
[-C--:B------:R-:W-:Y:S02]  /*2e70*/  ISETP.GE.AND P1, PT, R93, R118.reuse, PT ;  /* 0x000000765d00720c */ /* 0x080fe40003f26270 */
[----:B------:R-:W-:Y:S01]  /*2e80*/  ISETP.GE.AND P2, PT, R95, R118, PT ;  /* 0x000000765f00720c */ /* 0x000fe20003f46270 */
[----:B------:R5:W-:Y:S01]  /*2e90*/  LDGSTS.E [R239+0x18000], desc[UR14][R156.64], P3 ;  /* 0x180000009cef7fae */ /* 0x000be2000992184e */
[----:B------:R-:W-:-:S02]  /*2ea0*/  SEL R100, R104, RZ, !P1 ;  /* 0x000000ff68647207 */ /* 0x000fc40004800000 */
[-C--:B------:R-:W-:Y:S01]  /*2eb0*/  ISETP.GE.AND P1, PT, R97, R118.reuse, PT ;  /* 0x000000766100720c */ /* 0x080fe20003f26270 */
[----:B------:R5:W-:Y:S01]  /*2ec0*/  LDGSTS.E [R239+0x1a000], desc[UR14][R170.64], P4 ;  /* 0x1a000000aaef7fae */ /* 0x000be2000a12184e */
[----:B------:R-:W-:Y:S02]  /*2ed0*/  SEL R101, R104, RZ, !P2 ;  /* 0x000000ff68657207 */ /* 0x000fe40005000000 */
[----:B------:R-:W-:Y:S02]  /*2ee0*/  ISETP.GE.AND P3, PT, R99, R118, PT ;  /* 0x000000766300720c */ /* 0x000fe40003f66270 */
[----:B------:R-:W-:Y:S02]  /*2ef0*/  ISETP.NE.U32.AND P2, PT, R100, RZ, PT ;  /* 0x000000ff6400720c */ /* 0x000fe40003f45070 */
[----:B------:R-:W-:Y:S02]  /*2f00*/  SEL R102, R104, RZ, !P1 ;  /* 0x000000ff68667207 */ /* 0x000fe40004800000 */
[----:B------:R-:W-:-:S02]  /*2f10*/  LOP3.LUT R100, R9, 0x40, RZ, 0x3c, !PT ;  /* 0x0000004009647812 */ /* 0x000fc400078e3cff */
[----:B------:R-:W-:Y:S02]  /*2f20*/  ISETP.NE.U32.AND P1, PT, R101, RZ, PT ;  /* 0x000000ff6500720c */ /* 0x000fe40003f25070 */
[----:B------:R-:W-:Y:S01]  /*2f30*/  SEL R101, R104, RZ, !P3 ;  /* 0x000000ff68657207 */ /* 0x000fe20005800000 */
[----:B------:R-:W-:Y:S01]  /*2f40*/  VIADD R237, R100, UR7 ;  /* 0x0000000764ed7c36 */ /* 0x000fe20008000000 */
[----:B------:R-:W-:Y:S02]  /*2f50*/  ISETP.NE.U32.AND P4, PT, R102, RZ, PT ;  /* 0x000000ff6600720c */ /* 0x000fe40003f85070 */
[----:B------:R-:W-:Y:S02]  /*2f60*/  ISETP.NE.U32.AND P3, PT, R101, RZ, PT ;  /* 0x000000ff6500720c */ /* 0x000fe40003f65070 */
[----:B------:R-:W-:Y:S01]  /*2f70*/  LOP3.LUT R101, R3, 0x1c, RZ, 0xfc, !PT ;  /* 0x0000001c03657812 */ /* 0x000fe200078efcff */
[----:B------:R5:W-:Y:S01]  /*2f80*/  LDGSTS.E [R237+0x18000], desc[UR14][R158.64], P5 ;  /* 0x180000009eed7fae */ /* 0x000be2000a92184e */
[----:B------:R-:W-:-:S02]  /*2f90*/  LOP3.LUT R102, R9, 0x50, RZ, 0x3c, !PT ;  /* 0x0000005009667812 */ /* 0x000fc400078e3cff */
[-C--:B------:R-:W-:Y:S01]  /*2fa0*/  ISETP.GE.AND P5, PT, R101, R118.reuse, PT ;  /* 0x000000766500720c */ /* 0x080fe20003fa6270 */
[----:B------:R5:W-:Y:S01]  /*2fb0*/  LDGSTS.E [R237+0x1a000], desc[UR14][R146.64], P6 ;  /* 0x1a00000092ed7fae */ /* 0x000be2000b12184e */
[----:B------:R-:W-:Y:S01]  /*2fc0*/  ISETP.GE.AND P6, PT, R103, R118, PT ;  /* 0x000000766700720c */ /* 0x000fe20003fc6270 */
[----:B------:R-:W-:Y:S01]  /*2fd0*/  VIADD R235, R102, UR7 ;  /* 0x0000000766eb7c36 */ /* 0x000fe20008000000 */
[C---:B------:R-:W-:Y:S02]  /*2fe0*/  SEL R105, R104.reuse, RZ, !P5 ;  /* 0x000000ff68697207 */ /* 0x040fe40006800000 */
[-C--:B------:R-:W-:Y:S02]  /*2ff0*/  ISETP.GE.AND P5, PT, R3, R212.reuse, PT ;  /* 0x000000d40300720c */ /* 0x080fe40003fa6270 */
[----:B------:R5:W-:Y:S01]  /*3000*/  LDGSTS.E [R235+0x18000], desc[UR14][R160.64], P2 ;  /* 0x18000000a0eb7fae */ /* 0x000be2000912184e */
[----:B------:R-:W-:Y:S02]  /*3010*/  SEL R106, R104, RZ, !P6 ;  /* 0x000000ff686a7207 */ /* 0x000fe40007000000 */
[----:B------:R-:W-:Y:S01]  /*3020*/  SEL R107, RZ, 0x4, P5 ;  /* 0x00000004ff6b7807 */ /* 0x000fe20002800000 */
[----:B------:R5:W-:Y:S01]  /*3030*/  LDGSTS.E [R235+0x1a000], desc[UR14][R148.64], P1 ;  /* 0x1a00000094eb7fae */ /* 0x000be2000892184e */
[----:B------:R-:W-:-:S02]  /*3040*/  ISETP.GE.AND P5, PT, R23, R212, PT ;  /* 0x000000d41700720c */ /* 0x000fc40003fa6270 */
[----:B------:R-:W-:Y:S02]  /*3050*/  ISETP.NE.U32.AND P2, PT, R105, RZ, PT ;  /* 0x000000ff6900720c */ /* 0x000fe40003f45070 */
[----:B------:R-:W-:Y:S02]  /*3060*/  ISETP.GT.AND P6, PT, R177, 0x7f, PT ;  /* 0x0000007fb100780c */ /* 0x000fe40003fc4270 */
[----:B------:R-:W-:Y:S02]  /*3070*/  SEL R105, RZ, 0x4, P5 ;  /* 0x00000004ff697807 */ /* 0x000fe40002800000 */
[----:B------:R-:W-:Y:S02]  /*3080*/  LOP3.LUT R104, R9, 0x60, RZ, 0x3c, !PT ;  /* 0x0000006009687812 */ /* 0x000fe400078e3cff */
[----:B------:R-:W-:Y:S02]  /*3090*/  ISETP.NE.U32.AND P5, PT, R106, RZ, PT ;  /* 0x000000ff6a00720c */ /* 0x000fe40003fa5070 */
[----:B------:R-:W-:Y:S01]  /*30a0*/  SEL R106, R105, RZ, P6 ;  /* 0x000000ff696a7207 */ /* 0x000fe20003000000 */
[----:B------:R-:W-:Y:S01]  /*30b0*/  VIADD R233, R104, UR7 ;  /* 0x0000000768e97c36 */ /* 0x000fe20008000000 */
[----:B------:R-:W-:-:S02]  /*30c0*/  LOP3.LUT R105, R9, 0x70, RZ, 0x3c, !PT ;  /* 0x0000007009697812 */ /* 0x000fc400078e3cff */
[----:B------:R-:W-:Y:S02]  /*30d0*/  SEL R107, R107, RZ, P6 ;  /* 0x000000ff6b6b7207 */ /* 0x000fe40003000000 */
[----:B------:R5:W-:Y:S01]  /*30e0*/  LDGSTS.E [R233+0x18000], desc[UR14][R162.64], P4 ;  /* 0x18000000a2e97fae */ /* 0x000be2000a12184e */
[----:B------:R-:W-:Y:S01]  /*30f0*/  VIADD R231, R105, UR7 ;  /* 0x0000000769e77c36 */ /* 0x000fe20008000000 */
[----:B------:R-:W-:Y:S02]  /*3100*/  ISETP.NE.U32.AND P4, PT, R106, RZ, PT ;  /* 0x000000ff6a00720c */ /* 0x000fe40003f85070 */
[----:B------:R5:W-:Y:S01]  /*3110*/  LDGSTS.E [R233+0x1a000], desc[UR14][R150.64], P3 ;  /* 0x1a00000096e97fae */ /* 0x000be2000992184e */
[----:B------:R-:W-:Y:S02]  /*3120*/  LOP3.LUT R106, R11, 0x40, RZ, 0x3c, !PT ;  /* 0x000000400b6a7812 */ /* 0x000fe400078e3cff */
[----:B------:R-:W-:Y:S01]  /*3130*/  ISETP.NE.U32.AND P1, PT, R107, RZ, PT ;  /* 0x000000ff6b00720c */ /* 0x000fe20003f25070 */
[----:B------:R5:W-:Y:S01]  /*3140*/  LDGSTS.E [R231+0x18000], desc[UR14][R164.64], P2 ;  /* 0x18000000a4e77fae */ /* 0x000be2000912184e */
[----:B------:R-:W-:Y:S01]  /*3150*/  IMAD.SHL.U32 R107, R138, 0x40, RZ ;  /* 0x000000408a6b7824 */ /* 0x000fe200078e00ff */
[-C--:B------:R-:W-:Y:S01]  /*3160*/  ISETP.GE.AND P3, PT, R63, R212.reuse, PT ;  /* 0x000000d43f00720c */ /* 0x080fe20003f66270 */
[----:B------:R-:W-:Y:S01]  /*3170*/  VIADD R227, R106, UR7 ;  /* 0x000000076ae37c36 */ /* 0x000fe20008000000 */
[----:B------:R5:W-:Y:S01]  /*3180*/  LDGSTS.E [R231+0x1a000], desc[UR14][R24.64], P5 ;  /* 0x1a00000018e77fae */ /* 0x000be2000a92184e */
[----:B-1----:R-:W-:Y:S01]  /*3190*/  IMAD.WIDE R172, R107, 0x4, R172 ;  /* 0x000000046bac7825 */ /* 0x002fe200078e02ac */
[----:B------:R-:W-:-:S02]  /*31a0*/  ISETP.GE.AND P2, PT, R59, R212, PT ;  /* 0x000000d43b00720c */ /* 0x000fc40003f46270 */
[----:B------:R-:W0:Y:S01]  /*31b0*/  LDGDEPBAR ;  /* 0x00000000000079af */ /* 0x000e220000000000 */
[----:B--2---:R-:W-:Y:S01]  /*31c0*/  IMAD.WIDE R174, R107, 0x4, R174 ;  /* 0x000000046bae7825 */ /* 0x004fe200078e02ae */
[----:B------:R-:W-:Y:S02]  /*31d0*/  SEL R220, RZ, 0x4, P3 ;  /* 0x00000004ffdc7807 */ /* 0x000fe40001800000 */
[----:B------:R1:W-:Y:S01]  /*31e0*/  LDGSTS.E [R229], desc[UR14][R144.64], P0 ;  /* 0x0000000090e57fae */ /* 0x0003e2000812184e */
[-C--:B------:R-:W-:Y:S01]  /*31f0*/  ISETP.GE.AND P3, PT, R85, R212.reuse, PT ;  /* 0x000000d45500720c */ /* 0x080fe20003f66270 */
[----:B---3--:R-:W-:Y:S01]  /*3200*/  IMAD.WIDE R224, R107, 0x4, R224 ;  /* 0x000000046be07825 */ /* 0x008fe200078e02e0 */
[----:B------:R-:W-:Y:S01]  /*3210*/  SEL R218, RZ, 0x4, P2 ;  /* 0x00000004ffda7807 */ /* 0x000fe20001000000 */
[----:B------:R2:W-:Y:S01]  /*3220*/  LDGSTS.E [R229+0x400], desc[UR14][R142.64], P0 ;  /* 0x004000008ee57fae */ /* 0x0005e2000812184e */
[-C--:B------:R-:W-:Y:S01]  /*3230*/  ISETP.GE.AND P2, PT, R83, R212.reuse, PT ;  /* 0x000000d45300720c */ /* 0x080fe20003f46270 */
[----:B----4-:R-:W-:Y:S01]  /*3240*/  IMAD.WIDE R166, R107, 0x4, R166 ;  /* 0x000000046ba67825 */ /* 0x010fe200078e02a6 */
[----:B------:R-:W-:Y:S01]  /*3250*/  SEL R230, RZ, 0x4, P3 ;  /* 0x00000004ffe67807 */ /* 0x000fe20001800000 */
[----:B------:R3:W-:Y:S01]  /*3260*/  LDGSTS.E [R229+0x800], desc[UR14][R26.64], P0 ;  /* 0x008000001ae57fae */ /* 0x0007e2000812184e */
[-C--:B------:R-:W-:Y:S01]  /*3270*/  ISETP.GE.AND P3, PT, R97, R212.reuse, PT ;  /* 0x000000d46100720c */ /* 0x080fe20003f66270 */
[C---:B-----5:R-:W-:Y:S01]  /*3280*/  IMAD.WIDE R154, R107.reuse, 0x4, R154 ;  /* 0x000000046b9a7825 */ /* 0x060fe200078e029a */
[----:B------:R-:W-:Y:S01]  /*3290*/  SEL R228, RZ, 0x4, P2 ;  /* 0x00000004ffe47807 */ /* 0x000fe20001000000 */
[----:B------:R4:W-:Y:S01]  /*32a0*/  LDGSTS.E [R229+0xc00], desc[UR14][R140.64], P0 ;  /* 0x00c000008ce57fae */ /* 0x0009e2000812184e */
[----:B------:R-:W-:Y:S01]  /*32b0*/  SEL R218, R218, RZ, P6 ;  /* 0x000000ffdada7207 */ /* 0x000fe20003000000 */
[----:B------:R-:W-:Y:S01]  /*32c0*/  IMAD.WIDE R168, R107, 0x4, R168 ;  /* 0x000000046ba87825 */ /* 0x000fe200078e02a8 */
[----:B------:R-:W-:Y:S01]  /*32d0*/  ISETP.GE.AND P2, PT, R95, R212, PT ;  /* 0x000000d45f00720c */ /* 0x000fe20003f46270 */
[----:B------:R5:W-:Y:S01]  /*32e0*/  LDGSTS.E [R229+0x1000], desc[UR14][R136.64], P0 ;  /* 0x0100000088e57fae */ /* 0x000be2000812184e */
[----:B------:R-:W-:Y:S01]  /*32f0*/  SEL R220, R220, RZ, P6 ;  /* 0x000000ffdcdc7207 */ /* 0x000fe20003000000 */
[C---:B------:R-:W-:Y:S01]  /*3300*/  IMAD.WIDE R156, R107.reuse, 0x4, R156 ;  /* 0x000000046b9c7825 */ /* 0x040fe200078e029c */
[----:B------:R-:W-:Y:S01]  /*3310*/  ISETP.NE.U32.AND P5, PT, R218, RZ, PT ;  /* 0x000000ffda00720c */ /* 0x000fe20003fa5070 */
[----:B------:R5:W-:Y:S01]  /*3320*/  LDGSTS.E [R229+0x1400], desc[UR14][R134.64], P0 ;  /* 0x0140000086e57fae */ /* 0x000be2000812184e */
[----:B------:R-:W-:Y:S01]  /*3330*/  SEL R228, R228, RZ, P6 ;  /* 0x000000ffe4e47207 */ /* 0x000fe20003000000 */
[C---:B------:R-:W-:Y:S01]  /*3340*/  IMAD.WIDE R170, R107.reuse, 0x4, R170 ;  /* 0x000000046baa7825 */ /* 0x040fe200078e02aa */
[----:B------:R-:W-:Y:S01]  /*3350*/  SEL R230, R230, RZ, P6 ;  /* 0x000000ffe6e67207 */ /* 0x000fe20003000000 */
[----:B------:R5:W-:Y:S02]  /*3360*/  LDGSTS.E [R229+0x1800], desc[UR14][R132.64], P0 ;  /* 0x0180000084e57fae */ /* 0x000be4000812184e */
[----:B------:R-:W-:-:S02]  /*3370*/  IMAD.WIDE R158, R107, 0x4, R158 ;  /* 0x000000046b9e7825 */ /* 0x000fc400078e029e */
[----:B------:R5:W-:Y:S02]  /*3380*/  LDGSTS.E [R229+0x1c00], desc[UR14][R130.64], P0 ;  /* 0x01c0000082e57fae */ /* 0x000be4000812184e */
[C---:B------:R-:W-:Y:S02]  /*3390*/  IMAD.WIDE R146, R107.reuse, 0x4, R146 ;  /* 0x000000046b927825 */ /* 0x040fe400078e0292 */
[----:B------:R5:W-:Y:S02]  /*33a0*/  LDGSTS.E [R229+0x2000], desc[UR14][R128.64], P0 ;  /* 0x0200000080e57fae */ /* 0x000be4000812184e */
[C---:B------:R-:W-:Y:S02]  /*33b0*/  IMAD.WIDE R160, R107.reuse, 0x4, R160 ;  /* 0x000000046ba07825 */ /* 0x040fe400078e02a0 */
        /* <DEDUP_REMOVED lines=9> */
[----:B------:R-:W-:Y:S02]  /*3450*/  IMAD.WIDE R24, R107, 0x4, R24 ;  /* 0x000000046b187825 */ /* 0x000fe400078e0218 */
[----:B------:R5:W-:Y:S02]  /*3460*/  LDGSTS.E [R229+0x3800], desc[UR14][R114.64], P0 ;  /* 0x0380000072e57fae */ /* 0x000be4000812184e */
[C---:B-1----:R-:W-:Y:S02]  /*3470*/  IMAD.WIDE R144, R139.reuse, 0x4, R144 ;  /* 0x000000048b907825 */ /* 0x042fe400078e0290 */
[----:B------:R1:W-:Y:S02]  /*3480*/  LDGSTS.E [R229+0x3c00], desc[UR14][R112.64], P0 ;  /* 0x03c0000070e57fae */ /* 0x0003e4000812184e */
[----:B--2---:R-:W-:-:S02]  /*3490*/  IMAD.WIDE R142, R139, 0x4, R142 ;  /* 0x000000048b8e7825 */ /* 0x004fc400078e028e */
[----:B------:R2:W-:Y:S02]  /*34a0*/  LDGSTS.E [R227+0x200], desc[UR14][R110.64], P0 ;  /* 0x002000006ee37fae */ /* 0x0005e4000812184e */
[C---:B---3--:R-:W-:Y:S02]  /*34b0*/  IMAD.WIDE R26, R139.reuse, 0x4, R26 ;  /* 0x000000048b1a7825 */ /* 0x048fe400078e021a */
[----:B------:R3:W-:Y:S02]  /*34c0*/  LDGSTS.E [R227+0x600], desc[UR14][R108.64], P0 ;  /* 0x006000006ce37fae */ /* 0x0007e4000812184e */
[C---:B----4-:R-:W-:Y:S02]  /*34d0*/  IMAD.WIDE R140, R139.reuse, 0x4, R140 ;  /* 0x000000048b8c7825 */ /* 0x050fe400078e028c */
[----:B------:R4:W-:Y:S02]  /*34e0*/  LDGSTS.E [R227+0xa00], desc[UR14][R54.64], P0 ;  /* 0x00a0000036e37fae */ /* 0x0009e4000812184e */
[----:B-----5:R-:W-:-:S02]  /*34f0*/  IMAD.WIDE R136, R139, 0x4, R136 ;  /* 0x000000048b887825 */ /* 0x020fc400078e0288 */
        /* <DEDUP_REMOVED lines=21> */
[C---:B-1----:R-:W-:Y:S02]  /*3650*/  IMAD.WIDE R112, R139.reuse, 0x4, R112 ;  /* 0x000000048b707825 */ /* 0x042fe400078e0270 */
[----:B------:R-:W-:Y:S02]  /*3660*/  LDGSTS.E [R227+0x3a00], desc[UR14][R30.64], P0 ;  /* 0x03a000001ee37fae */ /* 0x000fe4000812184e */
[----:B--2---:R-:W-:-:S02]  /*3670*/  IMAD.WIDE R110, R139, 0x4, R110 ;  /* 0x000000048b6e7825 */ /* 0x004fc400078e026e */
[----:B------:R-:W-:Y:S01]  /*3680*/  LDGSTS.E [R227+0x3e00], desc[UR14][R28.64], P0 ;  /* 0x03e000001ce37fae */ /* 0x000fe2000812184e */
[----:B------:R-:W-:Y:S01]  /*3690*/  ISETP.GE.AND P0, PT, R5, R212, PT ;  /* 0x000000d40500720c */ /* 0x000fe20003f06270 */
[C---:B---3--:R-:W-:Y:S02]  /*36a0*/  IMAD.WIDE R108, R139.reuse, 0x4, R108 ;  /* 0x000000048b6c7825 */ /* 0x048fe400078e026c */
[----:B------:R-:W0:Y:S02]  /*36b0*/  LDGDEPBAR ;  /* 0x00000000000079af */ /* 0x000e240000000000 */
[C---:B----4-:R-:W-:Y:S01]  /*36c0*/  IMAD.WIDE R54, R139.reuse, 0x4, R54 ;  /* 0x000000048b367825 */ /* 0x050fe200078e0236 */
[----:B------:R-:W-:Y:S03]  /*36d0*/  BAR.SYNC.DEFER_BLOCKING 0x0 ;  /* 0x0000000000007b1d */ /* 0x000fe60000010000 */
[----:B-----5:R-:W-:-:S04]  /*36e0*/  IMAD.WIDE R52, R139, 0x4, R52 ;  /* 0x000000048b347825 */ /* 0x020fc800078e0234 */
[----:B------:R-:W-:-:S04]  /*36f0*/  IMAD.WIDE R50, R139, 0x4, R50 ;  /* 0x000000048b327825 */ /* 0x000fc800078e0232 */
[----:B------:R-:W-:-:S04]  /*3700*/  IMAD.WIDE R48, R139, 0x4, R48 ;  /* 0x000000048b307825 */ /* 0x000fc800078e0230 */
[----:B------:R-:W-:-:S04]  /*3710*/  IMAD.WIDE R46, R139, 0x4, R46 ;  /* 0x000000048b2e7825 */ /* 0x000fc800078e022e */
[----:B------:R-:W-:-:S04]  /*3720*/  IMAD.WIDE R44, R139, 0x4, R44 ;  /* 0x000000048b2c7825 */ /* 0x000fc800078e022c */
[----:B------:R-:W-:Y:S01]  /*3730*/  IMAD.WIDE R42, R139, 0x4, R42 ;  /* 0x000000048b2a7825 */ /* 0x000fe200078e022a */
[----:B------:R-:W-:Y:S01]  /*3740*/  @!PT LDS RZ, [RZ] ;  /* 0x00000000fffff984 */ /* 0x000fe20000000800 */
[----:B------:R-:W-:Y:S01]  /*3750*/  @!PT LDS RZ, [RZ] ;  /* 0x00000000fffff984 */ /* 0x000fe20000000800 */
[----:B------:R-:W-:Y:S01]  /*3760*/  @!PT LDS RZ, [RZ] ;  /* 0x00000000fffff984 */ /* 0x000fe20000000800 */
[----:B------:R-:W-:Y:S01]  /*3770*/  LDGSTS.E [R245+0x1c000], desc[UR14][R172.64], P1 ;  /* 0x1c000000acf57fae */ /* 0x000fe2000892184e */
[-C--:B------:R-:W-:Y:S02]  /*3780*/  ISETP.GE.AND P1, PT, R57, R212.reuse, PT ;  /* 0x000000d43900720c */ /* 0x080fe40003f26270 */
[----:B------:R-:W-:Y:S01]  /*3790*/  IMAD.WIDE R40, R139, 0x4, R40 ;  /* 0x000000048b287825 */ /* 0x000fe200078e0228 */
[----:B------:R1:W-:Y:S01]  /*37a0*/  LDGSTS.E [R245+0x1e000], desc[UR14][R174.64], P4 ;  /* 0x1e000000aef57fae */ /* 0x0003e2000a12184e */
[-C--:B------:R-:W-:Y:S02]  /*37b0*/  ISETP.GE.AND P4, PT, R77, R212.reuse, PT ;  /* 0x000000d44d00720c */ /* 0x080fe40003f86270 */
[----:B------:R-:W-:Y:S01]  /*37c0*/  IMAD.WIDE R38, R139, 0x4, R38 ;  /* 0x000000048b267825 */ /* 0x000fe200078e0226 */
[----:B------:R-:W-:Y:S02]  /*37d0*/  SEL R216, RZ, 0x4, P1 ;  /* 0x00000004ffd87807 */ /* 0x000fe40000800000 */
[----:B------:R-:W-:Y:S01]  /*37e0*/  ISETP.GE.AND P1, PT, R81, R212, PT ;  /* 0x000000d45100720c */ /* 0x000fe20003f26270 */
[----:B------:R-:W-:Y:S01]  /*37f0*/  IMAD.WIDE R36, R139, 0x4, R36 ;  /* 0x000000048b247825 */ /* 0x000fe200078e0224 */
[----:B------:R-:W-:-:S02]  /*3800*/  SEL R222, RZ, 0x4, P4 ;  /* 0x00000004ffde7807 */ /* 0x000fc40002000000 */
[-C--:B------:R-:W-:Y:S01]  /*3810*/  ISETP.GE.AND P4, PT, R87, R212.reuse, PT ;  /* 0x000000d45700720c */ /* 0x080fe20003f86270 */
[----:B------:R-:W-:Y:S01]  /*3820*/  IMAD.WIDE R34, R139, 0x4, R34 ;  /* 0x000000048b227825 */ /* 0x000fe200078e0222 */
[----:B------:R-:W-:Y:S02]  /*3830*/  SEL R226, RZ, 0x4, P1 ;  /* 0x00000004ffe27807 */ /* 0x000fe40000800000 */
[-C--:B------:R-:W-:Y:S01]  /*3840*/  ISETP.GE.AND P1, PT, R93, R212.reuse, PT ;  /* 0x000000d45d00720c */ /* 0x080fe20003f26270 */
[----:B------:R-:W-:Y:S01]  /*3850*/  IMAD.WIDE R32, R139, 0x4, R32 ;  /* 0x000000048b207825 */ /* 0x000fe200078e0220 */
[----:B------:R-:W-:Y:S02]  /*3860*/  SEL R214, RZ, 0x4, P4 ;  /* 0x00000004ffd67807 */ /* 0x000fe40002000000 */
[----:B------:R-:W-:Y:S02]  /*3870*/  SEL R216, R216, RZ, P6 ;  /* 0x000000ffd8d87207 */ /* 0x000fe40003000000 */
[----:B------:R-:W-:-:S02]  /*3880*/  ISETP.GE.AND P4, PT, R99, R212, PT ;  /* 0x000000d46300720c */ /* 0x000fc40003f86270 */
[----:B-1----:R-:W-:Y:S02]  /*3890*/  SEL R175, RZ, 0x4, P1 ;  /* 0x00000004ffaf7807 */ /* 0x002fe40000800000 */
[----:B------:R-:W-:Y:S02]  /*38a0*/  SEL R172, RZ, 0x4, P3 ;  /* 0x00000004ffac7807 */ /* 0x000fe40001800000 */
[----:B------:R-:W-:Y:S02]  /*38b0*/  ISETP.GE.AND P1, PT, R101, R212, PT ;  /* 0x000000d46500720c */ /* 0x000fe40003f26270 */
[----:B------:R-:W-:Y:S02]  /*38c0*/  ISETP.NE.U32.AND P3, PT, R216, RZ, PT ;  /* 0x000000ffd800720c */ /* 0x000fe40003f65070 */
[----:B------:R-:W-:Y:S02]  /*38d0*/  SEL R174, RZ, 0x4, P4 ;  /* 0x00000004ffae7807 */ /* 0x000fe40002000000 */
[----:B------:R-:W-:-:S02]  /*38e0*/  SEL R222, R222, RZ, P6 ;  /* 0x000000ffdede7207 */ /* 0x000fc40003000000 */
[----:B------:R-:W-:Y:S02]  /*38f0*/  SEL R173, RZ, 0x4, P2 ;  /* 0x00000004ffad7807 */ /* 0x000fe40001000000 */
[----:B------:R-:W-:Y:S02]  /*3900*/  ISETP.NE.U32.AND P4, PT, R220, RZ, PT ;  /* 0x000000ffdc00720c */ /* 0x000fe40003f85070 */
[----:B------:R-:W-:Y:S02]  /*3910*/  ISETP.GE.AND P2, PT, R103, R212, PT ;  /* 0x000000d46700720c */ /* 0x000fe40003f46270 */
[----:B------:R-:W-:Y:S01]  /*3920*/  SEL R212, RZ, 0x4, P1 ;  /* 0x00000004ffd47807 */ /* 0x000fe20000800000 */
[----:B------:R-:W-:Y:S01]  /*3930*/  LDGSTS.E [R241+0x1c000], desc[UR14][R224.64], P3 ;  /* 0x1c000000e0f17fae */ /* 0x000fe2000992184e */
[----:B------:R-:W-:Y:S02]  /*3940*/  ISETP.NE.U32.AND P1, PT, R222, RZ, PT ;  /* 0x000000ffde00720c */ /* 0x000fe40003f25070 */
[----:B------:R-:W-:Y:S01]  /*3950*/  SEL R226, R226, RZ, P6 ;  /* 0x000000ffe2e27207 */ /* 0x000fe20003000000 */
[----:B------:R-:W-:Y:S01]  /*3960*/  LDGSTS.E [R241+0x1e000], desc[UR14][R166.64], P5 ;  /* 0x1e000000a6f17fae */ /* 0x000fe2000a92184e */
[----:B------:R-:W-:-:S02]  /*3970*/  ISETP.NE.U32.AND P5, PT, R228, RZ, PT ;  /* 0x000000ffe400720c */ /* 0x000fc40003fa5070 */
[----:B------:R-:W-:Y:S01]  /*3980*/  ISETP.NE.U32.AND P3, PT, R226, RZ, PT ;  /* 0x000000ffe200720c */ /* 0x000fe20003f65070 */
[----:B------:R1:W-:Y:S01]  /*3990*/  LDGSTS.E [R243+0x1c000], desc[UR14][R154.64], P4 ;  /* 0x1c0000009af37fae */ /* 0x0003e2000a12184e */
[----:B------:R-:W-:Y:S02]  /*39a0*/  SEL R214, R214, RZ, P6 ;  /* 0x000000ffd6d67207 */ /* 0x000fe40003000000 */
[----:B------:R-:W-:Y:S02]  /*39b0*/  ISETP.NE.U32.AND P4, PT, R230, RZ, PT ;  /* 0x000000ffe600720c */ /* 0x000fe40003f85070 */
[----:B------:R-:W-:Y:S01]  /*39c0*/  SEL R175, R175, RZ, P6 ;  /* 0x000000ffafaf7207 */ /* 0x000fe20003000000 */
[----:B------:R-:W-:Y:S01]  /*39d0*/  LDGSTS.E [R243+0x1e000], desc[UR14][R168.64], P1 ;  /* 0x1e000000a8f37fae */ /* 0x000fe2000892184e */
[----:B------:R-:W-:Y:S02]  /*39e0*/  ISETP.NE.U32.AND P1, PT, R214, RZ, PT ;  /* 0x000000ffd600720c */ /* 0x000fe40003f25070 */
[----:B------:R-:W-:-:S02]  /*39f0*/  SEL R173, R173, RZ, P6 ;  /* 0x000000ffadad7207 */ /* 0x000fc40003000000 */
[----:B------:R-:W-:Y:S01]  /*3a00*/  SEL R172, R172, RZ, P6 ;  /* 0x000000ffacac7207 */ /* 0x000fe20003000000 */
[----:B------:R-:W-:Y:S01]  /*3a10*/  LDGSTS.E [R239+0x1c000], desc[UR14][R156.64], P3 ;  /* 0x1c0000009cef7fae */ /* 0x000fe2000992184e */
[----:B-1----:R-:W-:Y:S02]  /*3a20*/  SEL R154, RZ, 0x4, P2 ;  /* 0x00000004ff9a7807 */ /* 0x002fe40001000000 */
[----:B------:R-:W-:Y:S01]  /*3a30*/  SEL R174, R174, RZ, P6 ;  /* 0x000000ffaeae7207 */ /* 0x000fe20003000000 */
[----:B------:R-:W-:Y:S01]  /*3a40*/  LDGSTS.E [R239+0x1e000], desc[UR14][R170.64], P5 ;  /* 0x1e000000aaef7fae */ /* 0x000fe2000a92184e */
[----:B------:R-:W-:Y:S02]  /*3a50*/  SEL R155, RZ, 0x4, P0 ;  /* 0x00000004ff9b7807 */ /* 0x000fe40000000000 */
[----:B------:R-:W-:Y:S01]  /*3a60*/  ISETP.NE.U32.AND P3, PT, R175, RZ, PT ;  /* 0x000000ffaf00720c */ /* 0x000fe20003f65070 */
[----:B------:R-:W-:Y:S01]  /*3a70*/  LDGSTS.E [R237+0x1c000], desc[UR14][R158.64], P4 ;  /* 0x1c0000009eed7fae */ /* 0x000fe2000a12184e */
[----:B------:R-:W-:-:S02]  /*3a80*/  SEL R212, R212, RZ, P6 ;  /* 0x000000ffd4d47207 */ /* 0x000fc40003000000 */
[----:B------:R-:W-:Y:S01]  /*3a90*/  ISETP.NE.U32.AND P5, PT, R173, RZ, PT ;  /* 0x000000ffad00720c */ /* 0x000fe20003fa5070 */
[----:B------:R-:W-:Y:S01]  /*3aa0*/  LDGSTS.E [R237+0x1e000], desc[UR14][R146.64], P1 ;  /* 0x1e00000092ed7fae */ /* 0x000fe2000892184e */
[----:B------:R-:W-:Y:S02]  /*3ab0*/  SEL R154, R154, RZ, P6 ;  /* 0x000000ff9a9a7207 */ /* 0x000fe40003000000 */
[----:B------:R-:W-:Y:S02]  /*3ac0*/  ISETP.NE.U32.AND P4, PT, R172, RZ, PT ;  /* 0x000000ffac00720c */ /* 0x000fe40003f85070 */
[----:B------:R-:W-:Y:S02]  /*3ad0*/  ISETP.NE.U32.AND P2, PT, R174, RZ, PT ;  /* 0x000000ffae00720c */ /* 0x000fe40003f45070 */
[----:B------:R-:W-:Y:S01]  /*3ae0*/  SEL R155, R155, RZ, P6 ;  /* 0x000000ff9b9b7207 */ /* 0x000fe20003000000 */
[----:B------:R-:W-:Y:S01]  /*3af0*/  LDGSTS.E [R235+0x1c000], desc[UR14][R160.64], P3 ;  /* 0x1c000000a0eb7fae */ /* 0x000fe2000992184e */
[----:B------:R-:W-:-:S02]  /*3b00*/  ISETP.NE.U32.AND P0, PT, R212, RZ, PT ;  /* 0x000000ffd400720c */ /* 0x000fc40003f05070 */
[----:B------:R-:W-:Y:S01]  /*3b10*/  ISETP.NE.U32.AND P1, PT, R154, RZ, PT ;  /* 0x000000ff9a00720c */ /* 0x000fe20003f25070 */
[----:B------:R-:W-:Y:S01]  /*3b20*/  LDGSTS.E [R235+0x1e000], desc[UR14][R148.64], P5 ;  /* 0x1e00000094eb7fae */ /* 0x000fe2000a92184e */
[----:B------:R-:W-:-:S03]  /*3b30*/  ISETP.NE.U32.AND P6, PT, R155, RZ, PT ;  /* 0x000000ff9b00720c */ /* 0x000fc60003fc5070 */
[----:B------:R-:W-:Y:S04]  /*3b40*/  LDGSTS.E [R233+0x1c000], desc[UR14][R162.64], P4 ;  /* 0x1c000000a2e97fae */ /* 0x000fe8000a12184e */
[----:B------:R-:W-:Y:S04]  /*3b50*/  LDGSTS.E [R233+0x1e000], desc[UR14][R150.64], P2 ;  /* 0x1e00000096e97fae */ /* 0x000fe8000912184e */
[----:B------:R-:W-:Y:S01]  /*3b60*/  LDGSTS.E [R231+0x1c000], desc[UR14][R164.64], P0 ;  /* 0x1c000000a4e77fae */ /* 0x000fe2000812184e */
[----:B------:R-:W-:-:S03]  /*3b70*/  ISETP.GE.AND P0, PT, R177, 0x40, PT ;  /* 0x00000040b100780c */ /* 0x000fc60003f06270 */
[----:B------:R1:W-:Y:S04]  /*3b80*/  LDGSTS.E [R231+0x1e000], desc[UR14][R24.64], P1 ;  /* 0x1e00000018e77fae */ /* 0x0003e8000892184e */
[----:B------:R-:W0:Y:S04]  /*3b90*/  LDGDEPBAR ;  /* 0x00000000000079af */ /* 0x000e280000000000 */
[----:B------:R-:W-:Y:S04]  /*3ba0*/  LDGSTS.E [R229+0x8000], desc[UR14][R144.64], P6 ;  /* 0x0800000090e57fae */ /* 0x000fe8000b12184e */
[----:B------:R-:W-:Y:S01]  /*3bb0*/  LDGSTS.E [R229+0x8400], desc[UR14][R142.64], P6 ;  /* 0x084000008ee57fae */ /* 0x000fe2000b12184e */
[----:B-1----:R-:W-:-:S03]  /*3bc0*/  CS2R R24, SRZ ;  /* 0x0000000000187805 */ /* 0x002fc6000001ff00 */
[----:B------:R1:W-:Y:S04]  /*3bd0*/  LDGSTS.E [R229+0x8800], desc[UR14][R26.64], P6 ;  /* 0x088000001ae57fae */ /* 0x0003e8000b12184e */
[----:B------:R-:W-:Y:S04]  /*3be0*/  LDGSTS.E [R229+0x8c00], desc[UR14][R140.64], P6 ;  /* 0x08c000008ce57fae */ /* 0x000fe8000b12184e */
[----:B------:R-:W-:Y:S04]  /*3bf0*/  LDGSTS.E [R229+0x9000], desc[UR14][R136.64], P6 ;  /* 0x0900000088e57fae */ /* 0x000fe8000b12184e */
[----:B------:R-:W-:Y:S01]  /*3c00*/  LDGSTS.E [R229+0x9400], desc[UR14][R134.64], P6 ;  /* 0x0940000086e57fae */ /* 0x000fe2000b12184e */
[----:B-1----:R-:W-:-:S03]  /*3c10*/  CS2R R26, SRZ ;  /* 0x00000000001a7805 */ /* 0x002fc6000001ff00 */
[----:B------:R-:W-:Y:S04]  /*3c20*/  LDGSTS.E [R229+0x9800], desc[UR14][R132.64], P6 ;  /* 0x0980000084e57fae */ /* 0x000fe8000b12184e */
        /* <DEDUP_REMOVED lines=10> */
[----:B------:R1:W-:Y:S04]  /*3cd0*/  LDGSTS.E [R227+0x8600], desc[UR14][R108.64], P6 ;  /* 0x086000006ce37fae */ /* 0x0003e8000b12184e */
[----:B------:R2:W-:Y:S04]  /*3ce0*/  LDGSTS.E [R227+0x8a00], desc[UR14][R54.64], P6 ;  /* 0x08a0000036e37fae */ /* 0x0005e8000b12184e */
[----:B------:R3:W-:Y:S04]  /*3cf0*/  LDGSTS.E [R227+0x8e00], desc[UR14][R52.64], P6 ;  /* 0x08e0000034e37fae */ /* 0x0007e8000b12184e */
[----:B------:R4:W-:Y:S01]  /*3d00*/  LDGSTS.E [R227+0x9200], desc[UR14][R50.64], P6 ;  /* 0x0920000032e37fae */ /* 0x0009e2000b12184e */
[C---:B-1----:R-:W-:Y:S01]  /*3d10*/  LOP3.LUT R108, R0.reuse, 0x80, RZ, 0xc0, !PT ;  /* 0x00000080006c7812 */ /* 0x042fe200078ec0ff */
[----:B------:R-:W-:-:S02]  /*3d20*/  IMAD.SHL.U32 R109, R0, 0x200, RZ ;  /* 0x00000200006d7824 */ /* 0x000fc400078e00ff */
[----:B------:R1:W-:Y:S01]  /*3d30*/  LDGSTS.E [R227+0x9600], desc[UR14][R48.64], P6 ;  /* 0x0960000030e37fae */ /* 0x0003e2000b12184e */
[----:B--2---:R-:W-:-:S03]  /*3d40*/  CS2R R54, SRZ ;  /* 0x0000000000367805 */ /* 0x004fc6000001ff00 */
[----:B------:R2:W-:Y:S01]  /*3d50*/  LDGSTS.E [R227+0x9a00], desc[UR14][R46.64], P6 ;  /* 0x09a000002ee37fae */ /* 0x0005e2000b12184e */
[----:B---3--:R-:W-:-:S03]  /*3d60*/  CS2R R52, SRZ ;  /* 0x0000000000347805 */ /* 0x008fc6000001ff00 */
[----:B------:R3:W-:Y:S01]  /*3d70*/  LDGSTS.E [R227+0x9e00], desc[UR14][R44.64], P6 ;  /* 0x09e000002ce37fae */ /* 0x0007e2000b12184e */
[----:B----4-:R-:W-:-:S03]  /*3d80*/  CS2R R50, SRZ ;  /* 0x0000000000327805 */ /* 0x010fc6000001ff00 */
[----:B------:R4:W-:Y:S01]  /*3d90*/  LDGSTS.E [R227+0xa200], desc[UR14][R42.64], P6 ;  /* 0x0a2000002ae37fae */ /* 0x0009e2000b12184e */
[----:B-1----:R-:W-:-:S03]  /*3da0*/  CS2R R48, SRZ ;  /* 0x0000000000307805 */ /* 0x002fc6000001ff00 */
[----:B------:R1:W-:Y:S01]  /*3db0*/  LDGSTS.E [R227+0xa600], desc[UR14][R40.64], P6 ;  /* 0x0a60000028e37fae */ /* 0x0003e2000b12184e */
[C---:B--2---:R-:W-:Y:S01]  /*3dc0*/  IMAD.WIDE R46, R139.reuse, 0x4, R30 ;  /* 0x000000048b2e7825 */ /* 0x044fe200078e021e */
[----:B------:R-:W-:Y:S02]  /*3dd0*/  CS2R R30, SRZ ;  /* 0x00000000001e7805 */ /* 0x000fe4000001ff00 */
[----:B------:R2:W-:Y:S01]  /*3de0*/  LDGSTS.E [R227+0xaa00], desc[UR14][R38.64], P6 ;  /* 0x0aa0000026e37fae */ /* 0x0005e2000b12184e */
[----:B---3--:R-:W-:Y:S01]  /*3df0*/  IMAD.WIDE R44, R139, 0x4, R28 ;  /* 0x000000048b2c7825 */ /* 0x008fe200078e021c */
[----:B------:R-:W-:Y:S02]  /*3e00*/  CS2R R28, SRZ ;  /* 0x00000000001c7805 */ /* 0x000fe4000001ff00 */
[----:B------:R3:W-:Y:S01]  /*3e10*/  LDGSTS.E [R227+0xae00], desc[UR14][R36.64], P6 ;  /* 0x0ae0000024e37fae */ /* 0x0007e2000b12184e */
[----:B----4-:R-:W-:-:S03]  /*3e20*/  CS2R R42, SRZ ;  /* 0x00000000002a7805 */ /* 0x010fc6000001ff00 */
[----:B------:R4:W-:Y:S01]  /*3e30*/  LDGSTS.E [R227+0xb200], desc[UR14][R34.64], P6 ;  /* 0x0b20000022e37fae */ /* 0x0009e2000b12184e */
[----:B-1----:R-:W-:-:S03]  /*3e40*/  CS2R R40, SRZ ;  /* 0x0000000000287805 */ /* 0x002fc6000001ff00 */
[----:B------:R1:W-:Y:S01]  /*3e50*/  LDGSTS.E [R227+0xb600], desc[UR14][R32.64], P6 ;  /* 0x0b60000020e37fae */ /* 0x0003e2000b12184e */
[----:B--2---:R-:W-:-:S03]  /*3e60*/  CS2R R38, SRZ ;  /* 0x0000000000267805 */ /* 0x004fc6000001ff00 */
[----:B------:R2:W-:Y:S01]  /*3e70*/  LDGSTS.E [R227+0xba00], desc[UR14][R46.64], P6 ;  /* 0x0ba000002ee37fae */ /* 0x0005e2000b12184e */
[----:B---3--:R-:W-:-:S03]  /*3e80*/  CS2R R36, SRZ ;  /* 0x0000000000247805 */ /* 0x008fc6000001ff00 */
[----:B------:R3:W-:Y:S01]  /*3e90*/  LDGSTS.E [R227+0xbe00], desc[UR14][R44.64], P6 ;  /* 0x0be000002ce37fae */ /* 0x0007e2000b12184e */
[----:B----4-:R-:W-:-:S03]  /*3ea0*/  CS2R R34, SRZ ;  /* 0x0000000000227805 */ /* 0x010fc6000001ff00 */
[----:B------:R-:W0:Y:S01]  /*3eb0*/  LDGDEPBAR ;  /* 0x00000000000079af */ /* 0x000e220000000000 */
[----:B-1----:R-:W-:Y:S02]  /*3ec0*/  CS2R R32, SRZ ;  /* 0x0000000000207805 */ /* 0x002fe4000001ff00 */
[----:B--2---:R-:W-:Y:S02]  /*3ed0*/  CS2R R46, SRZ ;  /* 0x00000000002e7805 */ /* 0x004fe4000001ff00 */
[----:B---3--:R-:W-:Y:S01]  /*3ee0*/  CS2R R44, SRZ ;  /* 0x00000000002c7805 */ /* 0x008fe2000001ff00 */
[----:B------:R-:W-:Y:S06]  /*3ef0*/  @!P0 BRA `(.L_x_0) ;  /* 0x0000002000f48947 */ /* 0x000fec0003800000 */
[----:B------:R-:W-:Y:S01]  /*3f00*/  SHF.R.S32.HI R26, RZ, 0x1f, R221 ;  /* 0x0000001fff1a7819 */ /* 0x000fe200000114dd */
[----:B------:R-:W-:Y:S01]  /*3f10*/  IMAD.SHL.U32 R246, R139, 0x8, RZ ;  /* 0x000000088bf67824 */ /* 0x000fe200078e00ff */
[----:B------:R-:W-:Y:S01]  /*3f20*/  SHF.R.S32.HI R25, RZ, 0x1f, R210 ;  /* 0x0000001fff197819 */ /* 0x000fe200000114d2 */
[----:B------:R-:W-:Y:S01]  /*3f30*/  VIADD R173, R118, 0xffffff80 ;  /* 0xffffff8076ad7836 */ /* 0x000fe20000000000 */
[----:B------:R-:W-:Y:S01]  /*3f40*/  SHF.L.U64.HI R111, R221, 0x2, R26 ;  /* 0x00000002dd6f7819 */ /* 0x000fe2000001021a */
[-C--:B------:R-:W-:Y:S01]  /*3f50*/  IMAD R118, R103, R138.reuse, RZ ;  /* 0x0000008a67767224 */ /* 0x080fe200078e02ff */
[----:B------:R-:W-:Y:S01]  /*3f60*/  SHF.R.S32.HI R26, RZ, 0x1f, R215 ;  /* 0x0000001fff1a7819 */ /* 0x000fe200000114d7 */
[-C--:B------:R-:W-:Y:S01]  /*3f70*/  IMAD R120, R95, R138.reuse, RZ ;  /* 0x0000008a5f787224 */ /* 0x080fe200078e02ff */
[----:B------:R-:W-:Y:S01]  /*3f80*/  SHF.R.S32.HI R28, RZ, 0x1f, R213 ;  /* 0x0000001fff1c7819 */ /* 0x000fe200000114d5 */
[----:B------:R-:W-:Y:S01]  /*3f90*/  IMAD R121, R87, R138, RZ ;  /* 0x0000008a57797224 */ /* 0x000fe200078e02ff */
[----:B------:R-:W-:-:S02]  /*3fa0*/  SHF.L.U64.HI R113, R215, 0x2, R26 ;  /* 0x00000002d7717819 */ /* 0x000fc4000001021a */
[----:B------:R-:W-:Y:S02]  /*3fb0*/  CS2R R38, SRZ ;  /* 0x0000000000267805 */ /* 0x000fe4000001ff00 */
[----:B------:R-:W-:Y:S02]  /*3fc0*/  SHF.R.S32.HI R26, RZ, 0x1f, R177 ;  /* 0x0000001fff1a7819 */ /* 0x000fe400000114b1 */
[----:B------:R-:W-:Y:S02]  /*3fd0*/  CS2R R40, SRZ ;  /* 0x0000000000287805 */ /* 0x000fe4000001ff00 */
[----:B------:R-:W-:Y:S02]  /*3fe0*/  SHF.L.U64.HI R24, R210, 0x2, R25 ;  /* 0x00000002d2187819 */ /* 0x000fe40000010219 */
[----:B------:R-:W-:Y:S02]  /*3ff0*/  CS2R R42, SRZ ;  /* 0x00000000002a7805 */ /* 0x000fe4000001ff00 */
[----:B------:R-:W-:-:S02]  /*4000*/  SHF.L.U64.HI R115, R213, 0x2, R28 ;  /* 0x00000002d5737819 */ /* 0x000fc4000001021c */
[----:B------:R-:W-:Y:S02]  /*4010*/  CS2R R44, SRZ ;  /* 0x00000000002c7805 */ /* 0x000fe4000001ff00 */
[----:B------:R-:W-:Y:S02]  /*4020*/  SHF.R.U32.HI R25, RZ, 0x5, R0 ;  /* 0x00000005ff197819 */ /* 0x000fe40000011600 */
[----:B------:R-:W-:Y:S02]  /*4030*/  CS2R R46, SRZ ;  /* 0x00000000002e7805 */ /* 0x000fe4000001ff00 */
[----:B------:R-:W-:Y:S02]  /*4040*/  LEA.HI R147, R26, R177, RZ, 0x6 ;  /* 0x000000b11a937211 */ /* 0x000fe400078f30ff */
[----:B------:R-:W-:Y:S02]  /*4050*/  CS2R R48, SRZ ;  /* 0x0000000000307805 */ /* 0x000fe4000001ff00 */
[----:B------:R-:W-:-:S02]  /*4060*/  SHF.R.S32.HI R28, RZ, 0x1f, R209 ;  /* 0x0000001fff1c7819 */ /* 0x000fc400000114d1 */
[----:B------:R-:W-:Y:S02]  /*4070*/  CS2R R50, SRZ ;  /* 0x0000000000327805 */ /* 0x000fe4000001ff00 */
[----:B------:R-:W-:Y:S02]  /*4080*/  SHF.R.S32.HI R26, RZ, 0x1f, R139 ;  /* 0x0000001fff1a7819 */ /* 0x000fe4000001148b */
[----:B------:R-:W-:Y:S02]  /*4090*/  CS2R R52, SRZ ;  /* 0x0000000000347805 */ /* 0x000fe4000001ff00 */
[----:B------:R-:W-:Y:S02]  /*40a0*/  R2UR UR16, R25 ;  /* 0x00000000191072ca */ /* 0x000fe400000e0000 */
[----:B------:R-:W-:Y:S02]  /*40b0*/  CS2R R54, SRZ ;  /* 0x0000000000367805 */ /* 0x000fe4000001ff00 */
[----:B------:R-:W-:Y:S01]  /*40c0*/  SHF.L.U64.HI R117, R209, 0x2, R28 ;  /* 0x00000002d1757819 */ /* 0x000fe2000001021c */
[----:B------:R-:W-:Y:S01]  /*40d0*/  UMOV UR12, 0x1 ;  /* 0x00000001000c7882 */ /* 0x000fe20000000000 */
[----:B------:R-:W-:Y:S01]  /*40e0*/  SHF.R.S32.HI R27, RZ, 0x1f, R208 ;  /* 0x0000001fff1b7819 */ /* 0x000fe200000114d0 */
[----:B------:R-:W-:Y:S01]  /*40f0*/  UMOV UR13, 0xffffffff ;  /* 0xffffffff000d7882 */ /* 0x000fe20000000000 */
[----:B------:R-:W-:Y:S01]  /*4100*/  SHF.R.S32.HI R30, RZ, 0x1f, R207 ;  /* 0x0000001fff1e7819 */ /* 0x000fe200000114cf */
[----:B------:R-:W-:Y:S01]  /*4110*/  UMOV UR4, URZ ;  /* 0x0000003f00047c82 */ /* 0x000fe20008000000 */
[----:B------:R-:W-:-:S02]  /*4120*/  SHF.R.S32.HI R25, RZ, 0x1f, R206 ;  /* 0x0000001fff197819 */ /* 0x000fc400000114ce */
[----:B------:R-:W-:Y:S02]  /*4130*/  SHF.L.U64.HI R37, R139, 0x3, R26 ;  /* 0x000000038b257819 */ /* 0x000fe4000001021a */
[-C--:B------:R-:W-:Y:S02]  /*4140*/  LEA R171, P0, R208, R246.reuse, 0x2 ;  /* 0x000000f6d0ab7211 */ /* 0x080fe400078010ff */
[-C--:B------:R-:W-:Y:S02]  /*4150*/  LEA R124, P1, R207, R246.reuse, 0x2 ;  /* 0x000000f6cf7c7211 */ /* 0x080fe400078210ff */
[-C--:B------:R-:W-:Y:S02]  /*4160*/  LEA R126, P2, R206, R246.reuse, 0x2 ;  /* 0x000000f6ce7e7211 */ /* 0x080fe400078410ff */
[----:B------:R-:W-:Y:S02]  /*4170*/  SHF.R.S32.HI R28, RZ, 0x1f, R205 ;  /* 0x0000001fff1c7819 */ /* 0x000fe400000114cd */
[----:B------:R-:W-:-:S02]  /*4180*/  LEA R128, P3, R205, R246, 0x2 ;  /* 0x000000f6cd807211 */ /* 0x000fc400078610ff */
[-C--:B------:R-:W-:Y:S02]  /*4190*/  LEA.HI.X R140, R208, R37.reuse, R27, 0x2, P0 ;  /* 0x00000025d08c7211 */ /* 0x080fe400000f141b */
[-C--:B------:R-:W-:Y:S02]  /*41a0*/  LEA.HI.X R144, R207, R37.reuse, R30, 0x2, P1 ;  /* 0x00000025cf907211 */ /* 0x080fe400008f141e */
[-C--:B------:R-:W-:Y:S02]  /*41b0*/  LEA.HI.X R148, R206, R37.reuse, R25, 0x2, P2 ;  /* 0x00000025ce947211 */ /* 0x080fe400010f1419 */
[----:B------:R-:W-:Y:S02]  /*41c0*/  LEA.HI.X R162, R205, R37, R28, 0x2, P3 ;  /* 0x00000025cda27211 */ /* 0x000fe400018f141c */
[----:B------:R-:W-:Y:S02]  /*41d0*/  SHF.R.S32.HI R27, RZ, 0x1f, R204 ;  /* 0x0000001fff1b7819 */ /* 0x000fe400000114cc */
[----:B------:R-:W-:-:S02]  /*41e0*/  SHF.R.S32.HI R30, RZ, 0x1f, R203 ;  /* 0x0000001fff1e7819 */ /* 0x000fc400000114cb */
[----:B------:R-:W-:Y:S02]  /*41f0*/  SHF.R.S32.HI R25, RZ, 0x1f, R202 ;  /* 0x0000001fff197819 */ /* 0x000fe400000114ca */
        /* <DEDUP_REMOVED lines=69> */
[-C--:B------:R-:W-:Y:S02]  /*4650*/  LEA R234, P0, R180, R246.reuse, 0x2 ;  /* 0x000000f6b4ea7211 */ /* 0x080fe400078010ff */
[----:B------:R-:W-:-:S02]  /*4660*/  LEA R238, P1, R179, R246, 0x2 ;  /* 0x000000f6b3ee7211 */ /* 0x000fc400078210ff */
[-C--:B------:R-:W-:Y:S02]  /*4670*/  LEA R242, P2, R178, R246.reuse, 0x2 ;  /* 0x000000f6b2f27211 */ /* 0x080fe400078410ff */
[----:B------:R-:W-:Y:S02]  /*4680*/  SHF.R.S32.HI R28, RZ, 0x1f, R119 ;  /* 0x0000001fff1c7819 */ /* 0x000fe40000011477 */
[C---:B------:R-:W-:Y:S02]  /*4690*/  LEA R246, P3, R119.reuse, R246, 0x2 ;  /* 0x000000f677f67211 */ /* 0x040fe400078610ff */
[----:B------:R-:W-:Y:S02]  /*46a0*/  SHF.R.S32.HI R30, RZ, 0x1f, R179 ;  /* 0x0000001fff1e7819 */ /* 0x000fe400000114b3 */
[----:B------:R-:W-:Y:S01]  /*46b0*/  LEA.HI.X R28, R119, R37, R28, 0x2, P3 ;  /* 0x00000025771c7211 */ /* 0x000fe200018f141c */
[----:B------:R-:W-:Y:S01]  /*46c0*/  IMAD R119, R99, R138, RZ ;  /* 0x0000008a63777224 */ /* 0x000fe200078e02ff */
[----:B------:R-:W-:-:S02]  /*46d0*/  IADD3 R171, P4, R171, UR10, RZ ;  /* 0x0000000aabab7c10 */ /* 0x000fc4000ff9e0ff */
[----:B------:R-:W-:Y:S02]  /*46e0*/  IADD3 R124, P3, R124, UR10, RZ ;  /* 0x0000000a7c7c7c10 */ /* 0x000fe4000ff7e0ff */
[----:B------:R-:W-:Y:S02]  /*46f0*/  SHF.R.S32.HI R25, RZ, 0x1f, R178 ;  /* 0x0000001fff197819 */ /* 0x000fe400000114b2 */
[----:B------:R-:W-:Y:S02]  /*4700*/  SHF.R.S32.HI R27, RZ, 0x1f, R180 ;  /* 0x0000001fff1b7819 */ /* 0x000fe400000114b4 */
[----:B------:R-:W-:Y:S02]  /*4710*/  LEA.HI.X R30, R179, R37, R30, 0x2, P1 ;  /* 0x00000025b31e7211 */ /* 0x000fe400008f141e */
[----:B------:R-:W-:Y:S02]  /*4720*/  LEA R176, P1, R107, R176, 0x3 ;  /* 0x000000b06bb07211 */ /* 0x000fe400078218ff */
[----:B------:R-:W-:-:S02]  /*4730*/  IADD3 R128, P6, R128, UR10, RZ ;  /* 0x0000000a80807c10 */ /* 0x000fc4000ffde0ff */
[----:B------:R-:W-:Y:S02]  /*4740*/  IADD3.X R140, R140, UR11, RZ, P4, !PT ;  /* 0x0000000b8c8c7c10 */ /* 0x000fe4000a7fe4ff */
[----:B------:R-:W-:Y:S02]  /*4750*/  IADD3.X R144, R144, UR11, RZ, P3, !PT ;  /* 0x0000000b90907c10 */ /* 0x000fe40009ffe4ff */
[----:B------:R-:W-:Y:S02]  /*4760*/  LEA.HI.X R25, R178, R37, R25, 0x2, P2 ;  /* 0x00000025b2197211 */ /* 0x000fe400010f1419 */
[----:B------:R-:W-:Y:S02]  /*4770*/  IADD3 R130, P5, R130, UR10, RZ ;  /* 0x0000000a82827c10 */ /* 0x000fe4000ffbe0ff */
[----:B------:R-:W-:Y:S02]  /*4780*/  IADD3 R132, P4, R132, UR10, RZ ;  /* 0x0000000a84847c10 */ /* 0x000fe4000ff9e0ff */
[----:B------:R-:W-:-:S02]  /*4790*/  IADD3 R136, P3, R136, UR10, RZ ;  /* 0x0000000a88887c10 */ /* 0x000fc4000ff7e0ff */
[----:B------:R-:W-:Y:S02]  /*47a0*/  IADD3 R126, P2, R126, UR10, RZ ;  /* 0x0000000a7e7e7c10 */ /* 0x000fe4000ff5e0ff */
[----:B------:R-:W-:Y:S02]  /*47b0*/  LEA.HI.X R27, R180, R37, R27, 0x2, P0 ;  /* 0x00000025b41b7211 */ /* 0x000fe400000f141b */
[----:B------:R-:W-:Y:S02]  /*47c0*/  IADD3 R250, P0, R176, UR8, RZ ;  /* 0x00000008b0fa7c10 */ /* 0x000fe4000ff1e0ff */
[----:B------:R-:W-:Y:S02]  /*47d0*/  IADD3.X R162, R162, UR11, RZ, P6, !PT ;  /* 0x0000000ba2a27c10 */ /* 0x000fe4000b7fe4ff */
[----:B------:R-:W-:Y:S02]  /*47e0*/  IADD3 R138, P6, R35, UR10, RZ ;  /* 0x0000000a238a7c10 */ /* 0x000fe4000ffde0ff */
[----:B------:R-:W-:-:S02]  /*47f0*/  IADD3.X R172, R172, UR11, RZ, P5, !PT ;  /* 0x0000000bacac7c10 */ /* 0x000fc4000affe4ff */
[----:B------:R-:W-:Y:S02]  /*4800*/  IADD3.X R176, R203, UR11, RZ, P4, !PT ;  /* 0x0000000bcbb07c10 */ /* 0x000fe4000a7fe4ff */
[----:B------:R-:W-:Y:S02]  /*4810*/  IADD3.X R180, R36, UR11, RZ, P3, !PT ;  /* 0x0000000b24b47c10 */ /* 0x000fe40009ffe4ff */
[----:B------:R-:W-:Y:S02]  /*4820*/  CS2R R36, SRZ ;  /* 0x0000000000247805 */ /* 0x000fe4000001ff00 */
[----:B------:R-:W-:Y:S02]  /*4830*/  IADD3.X R148, R148, UR11, RZ, P2, !PT ;  /* 0x0000000b94947c10 */ /* 0x000fe400097fe4ff */
[----:B------:R-:W-:Y:S02]  /*4840*/  IADD3 R142, P5, R142, UR10, RZ ;  /* 0x0000000a8e8e7c10 */ /* 0x000fe4000ffbe0ff */
[----:B------:R-:W-:-:S02]  /*4850*/  IADD3 R146, P4, R146, UR10, RZ ;  /* 0x0000000a92927c10 */ /* 0x000fc4000ff9e0ff */
[----:B------:R-:W-:Y:S02]  /*4860*/  IADD3 R150, P3, R150, UR10, RZ ;  /* 0x0000000a96967c10 */ /* 0x000fe4000ff7e0ff */
[----:B------:R-:W-:Y:S02]  /*4870*/  IADD3 R134, P2, R134, UR10, RZ ;  /* 0x0000000a86867c10 */ /* 0x000fe4000ff5e0ff */
[----:B------:R-:W-:Y:S02]  /*4880*/  IADD3.X R188, R200, UR11, RZ, P6, !PT ;  /* 0x0000000bc8bc7c10 */ /* 0x000fe4000b7fe4ff */
[----:B------:R-:W-:Y:S02]  /*4890*/  IADD3.X R192, R199, UR11, RZ, P5, !PT ;  /* 0x0000000bc7c07c10 */ /* 0x000fe4000affe4ff */
[----:B------:R-:W-:Y:S02]  /*48a0*/  IADD3.X R196, R34, UR11, RZ, P4, !PT ;  /* 0x0000000b22c47c10 */ /* 0x000fe4000a7fe4ff */
[----:B------:R-:W-:-:S02]  /*48b0*/  CS2R R34, SRZ ;  /* 0x0000000000227805 */ /* 0x000fc4000001ff00 */
[----:B------:R-:W-:Y:S02]  /*48c0*/  IADD3.X R200, R197, UR11, RZ, P3, !PT ;  /* 0x0000000bc5c87c10 */ /* 0x000fe40009ffe4ff */
[----:B------:R-:W-:Y:S02]  /*48d0*/  IADD3.X R184, R201, UR11, RZ, P2, !PT ;  /* 0x0000000bc9b87c10 */ /* 0x000fe400097fe4ff */
[----:B------:R-:W-:Y:S02]  /*48e0*/  IADD3 R174, P6, R174, UR10, RZ ;  /* 0x0000000aaeae7c10 */ /* 0x000fe4000ffde0ff */
[----:B------:R-:W-:Y:S02]  /*48f0*/  IADD3 R178, P5, R33, UR10, RZ ;  /* 0x0000000a21b27c10 */ /* 0x000fe4000ffbe0ff */
[----:B------:R-:W-:Y:S02]  /*4900*/  IADD3 R182, P4, R32, UR10, RZ ;  /* 0x0000000a20b67c10 */ /* 0x000fe4000ff9e0ff */
[----:B------:R-:W-:-:S02]  /*4910*/  CS2R R32, SRZ ;  /* 0x0000000000207805 */ /* 0x000fc4000001ff00 */
[----:B------:R-:W-:Y:S02]  /*4920*/  IADD3 R186, P3, R31, UR10, RZ ;  /* 0x0000000a1fba7c10 */ /* 0x000fe4000ff7e0ff */
[----:B------:R-:W-:Y:S02]  /*4930*/  IADD3 R170, P2, R170, UR10, RZ ;  /* 0x0000000aaaaa7c10 */ /* 0x000fe4000ff5e0ff */
[----:B------:R-:W-:Y:S02]  /*4940*/  IADD3.X R208, R195, UR11, RZ, P6, !PT ;  /* 0x0000000bc3d07c10 */ /* 0x000fe4000b7fe4ff */
[----:B------:R-:W-:Y:S02]  /*4950*/  IADD3.X R212, R212, UR11, RZ, P5, !PT ;  /* 0x0000000bd4d47c10 */ /* 0x000fe4000affe4ff */
[----:B------:R-:W-:Y:S02]  /*4960*/  IADD3.X R216, R193, UR11, RZ, P4, !PT ;  /* 0x0000000bc1d87c10 */ /* 0x000fe4000a7fe4ff */
[----:B------:R-:W-:-:S02]  /*4970*/  IADD3.X R220, R220, UR11, RZ, P3, !PT ;  /* 0x0000000bdcdc7c10 */ /* 0x000fc40009ffe4ff */
[----:B------:R-:W-:Y:S02]  /*4980*/  IADD3.X R204, R204, UR11, RZ, P2, !PT ;  /* 0x0000000bcccc7c10 */ /* 0x000fe400097fe4ff */
[----:B------:R-:W-:Y:S02]  /*4990*/  IADD3 R194, P6, R194, UR10, RZ ;  /* 0x0000000ac2c27c10 */ /* 0x000fe4000ffde0ff */
[----:B------:R-:W-:Y:S02]  /*49a0*/  IADD3 R198, P5, R198, UR10, RZ ;  /* 0x0000000ac6c67c10 */ /* 0x000fe4000ffbe0ff */
[----:B------:R-:W-:Y:S02]  /*49b0*/  IADD3 R202, P4, R202, UR10, RZ ;  /* 0x0000000acaca7c10 */ /* 0x000fe4000ff9e0ff */
[----:B------:R-:W-:Y:S02]  /*49c0*/  IADD3 R206, P3, R206, UR10, RZ ;  /* 0x0000000acece7c10 */ /* 0x000fe4000ff7e0ff */
[----:B------:R-:W-:-:S02]  /*49d0*/  IADD3 R190, P2, R29, UR10, RZ ;  /* 0x0000000a1dbe7c10 */ /* 0x000fc4000ff5e0ff */
[----:B------:R-:W-:Y:S02]  /*49e0*/  IADD3.X R228, R228, UR11, RZ, P6, !PT ;  /* 0x0000000be4e47c10 */ /* 0x000fe4000b7fe4ff */
[----:B------:R-:W-:Y:S02]  /*49f0*/  IADD3.X R232, R189, UR11, RZ, P5, !PT ;  /* 0x0000000bbde87c10 */ /* 0x000fe4000affe4ff */
[----:B------:R-:W-:Y:S02]  /*4a00*/  IADD3.X R236, R236, UR11, RZ, P4, !PT ;  /* 0x0000000becec7c10 */ /* 0x000fe4000a7fe4ff */
[----:B------:R-:W-:Y:S02]  /*4a10*/  IADD3.X R240, R187, UR11, RZ, P3, !PT ;  /* 0x0000000bbbf07c10 */ /* 0x000fe40009ffe4ff */
[----:B------:R-:W-:Y:S02]  /*4a20*/  IADD3.X R224, R191, UR11, RZ, P2, !PT ;  /* 0x0000000bbfe07c10 */ /* 0x000fe400097fe4ff */
[----:B------:R-:W-:-:S02]  /*4a30*/  IADD3 R214, P6, R214, UR10, RZ ;  /* 0x0000000ad6d67c10 */ /* 0x000fc4000ffde0ff */
[----:B------:R-:W-:Y:S02]  /*4a40*/  IADD3 R218, P5, R218, UR10, RZ ;  /* 0x0000000adada7c10 */ /* 0x000fe4000ffbe0ff */
[----:B------:R-:W-:Y:S02]  /*4a50*/  IADD3 R222, P4, R222, UR10, RZ ;  /* 0x0000000adede7c10 */ /* 0x000fe4000ff9e0ff */
[----:B------:R-:W-:Y:S02]  /*4a60*/  IADD3 R226, P3, R226, UR10, RZ ;  /* 0x0000000ae2e27c10 */ /* 0x000fe4000ff7e0ff */
[----:B------:R-:W-:Y:S02]  /*4a70*/  SHF.R.S32.HI R154, RZ, 0x1f, R107 ;  /* 0x0000001fff9a7819 */ /* 0x000fe4000001146b */
[----:B------:R-:W-:Y:S02]  /*4a80*/  IADD3 R210, P2, R210, UR10, RZ ;  /* 0x0000000ad2d27c10 */ /* 0x000fe4000ff5e0ff */
[----:B------:R-:W-:-:S02]  /*4a90*/  IADD3.X R248, R185, UR11, RZ, P6, !PT ;  /* 0x0000000bb9f87c10 */ /* 0x000fc4000b7fe4ff */
[----:B------:R-:W-:Y:S02]  /*4aa0*/  IADD3.X R252, R252, UR11, RZ, P5, !PT ;  /* 0x0000000bfcfc7c10 */ /* 0x000fe4000affe4ff */
[----:B------:R-:W-:Y:S02]  /*4ab0*/  IADD3.X R125, R125, UR11, RZ, P4, !PT ;  /* 0x0000000b7d7d7c10 */ /* 0x000fe4000a7fe4ff */
[----:B------:R-:W-:Y:S02]  /*4ac0*/  IADD3.X R122, R122, UR11, RZ, P3, !PT ;  /* 0x0000000b7a7a7c10 */ /* 0x000fe40009ffe4ff */
[----:B------:R-:W-:Y:S02]  /*4ad0*/  IADD3.X R244, R244, UR11, RZ, P2, !PT ;  /* 0x0000000bf4f47c10 */ /* 0x000fe400097fe4ff */
[----:B------:R-:W-:Y:S02]  /*4ae0*/  IADD3 R234, P6, R234, UR10, RZ ;  /* 0x0000000aeaea7c10 */ /* 0x000fe4000ffde0ff */
[----:B------:R-:W-:-:S02]  /*4af0*/  IADD3 R238, P5, R238, UR10, RZ ;  /* 0x0000000aeeee7c10 */ /* 0x000fc4000ffbe0ff */
[----:B------:R-:W-:Y:S02]  /*4b00*/  IADD3 R242, P4, R242, UR10, RZ ;  /* 0x0000000af2f27c10 */ /* 0x000fe4000ff9e0ff */
[----:B------:R-:W-:Y:S02]  /*4b10*/  IADD3 R246, P3, R246, UR10, RZ ;  /* 0x0000000af6f67c10 */ /* 0x000fe4000ff7e0ff */
[----:B------:R-:W-:Y:S02]  /*4b20*/  LEA.HI.X R24, R107, R24, R154, 0x3, P1 ;  /* 0x000000186b187211 */ /* 0x000fe400008f1c9a */
[----:B------:R-:W-:Y:S02]  /*4b30*/  SHF.R.S32.HI R147, RZ, 0x6, R147 ;  /* 0x00000006ff937819 */ /* 0x000fe40000011493 */
[----:B------:R-:W-:Y:S02]  /*4b40*/  SHF.R.S32.HI R110, RZ, 0x1f, R223 ;  /* 0x0000001fff6e7819 */ /* 0x000fe400000114df */
[----:B------:R-:W-:Y:S01]  /*4b50*/  SHF.R.S32.HI R112, RZ, 0x1f, R219 ;  /* 0x0000001fff707819 */ /* 0x000fe200000114db */
[----:B------:R-:W-:Y:S01]  /*4b60*/  VIADD R135, R147, 0xfffffffe ;  /* 0xfffffffe93877836 */ /* 0x000fe20000000000 */
[----:B------:R-:W-:-:S02]  /*4b70*/  SHF.R.S32.HI R114, RZ, 0x1f, R217 ;  /* 0x0000001fff727819 */ /* 0x000fc400000114d9 */
[----:B------:R-:W-:Y:S02]  /*4b80*/  SHF.R.S32.HI R116, RZ, 0x1f, R211 ;  /* 0x0000001fff747819 */ /* 0x000fe400000114d3 */
[----:B------:R-:W-:Y:S02]  /*4b90*/  IADD3 R230, P2, R230, UR10, RZ ;  /* 0x0000000ae6e67c10 */ /* 0x000fe4000ff5e0ff */
[----:B------:R-:W-:Y:S02]  /*4ba0*/  SHF.R.S32.HI R166, RZ, 0x1f, R21 ;  /* 0x0000001fffa67819 */ /* 0x000fe40000011415 */
[----:B------:R-:W-:Y:S02]  /*4bb0*/  SHF.R.S32.HI R164, RZ, 0x1f, R19 ;  /* 0x0000001fffa47819 */ /* 0x000fe40000011413 */
[----:B------:R-:W-:Y:S02]  /*4bc0*/  SHF.R.S32.HI R160, RZ, 0x1f, R17 ;  /* 0x0000001fffa07819 */ /* 0x000fe40000011411 */
[----:B------:R-:W-:-:S02]  /*4bd0*/  SHF.R.S32.HI R158, RZ, 0x1f, R15 ;  /* 0x0000001fff9e7819 */ /* 0x000fc4000001140f */
[----:B------:R-:W-:Y:S02]  /*4be0*/  SHF.R.S32.HI R156, RZ, 0x1f, R13 ;  /* 0x0000001fff9c7819 */ /* 0x000fe4000001140d */
[----:B------:R-:W-:Y:S02]  /*4bf0*/  IADD3.X R127, R27, UR11, RZ, P6, !PT ;  /* 0x0000000b1b7f7c10 */ /* 0x000fe4000b7fe4ff */
[----:B------:R-:W-:Y:S02]  /*4c00*/  IADD3.X R129, R30, UR11, RZ, P5, !PT ;  /* 0x0000000b1e817c10 */ /* 0x000fe4000affe4ff */
[----:B------:R-:W-:Y:S02]  /*4c10*/  CS2R R30, SRZ ;  /* 0x00000000001e7805 */ /* 0x000fe4000001ff00 */
[----:B------:R-:W-:Y:S02]  /*4c20*/  IADD3.X R131, R25, UR11, RZ, P4, !PT ;  /* 0x0000000b19837c10 */ /* 0x000fe4000a7fe4ff */
[----:B------:R-:W-:-:S02]  /*4c30*/  IADD3.X R133, R28, UR11, RZ, P3, !PT ;  /* 0x0000000b1c857c10 */ /* 0x000fc40009ffe4ff */
[----:B------:R-:W-:Y:S02]  /*4c40*/  CS2R R28, SRZ ;  /* 0x00000000001c7805 */ /* 0x000fe4000001ff00 */
[----:B------:R-:W-:Y:S02]  /*4c50*/  IADD3.X R251, R24, UR9, RZ, P0, !PT ;  /* 0x0000000918fb7c10 */ /* 0x000fe400087fe4ff */
[----:B------:R-:W-:Y:S02]  /*4c60*/  CS2R R24, SRZ ;  /* 0x0000000000187805 */ /* 0x000fe4000001ff00 */
[C---:B------:R-:W-:Y:S01]  /*4c70*/  SHF.L.U64.HI R137, R139.reuse, 0x2, R26 ;  /* 0x000000028b897819 */ /* 0x040fe2000001021a */
[----:B------:R-:W-:Y:S01]  /*4c80*/  IMAD.SHL.U32 R139, R139, 0x4, RZ ;  /* 0x000000048b8b7824 */ /* 0x000fe200078e00ff */
[----:B------:R-:W-:Y:S02]  /*4c90*/  SHF.L.U64.HI R110, R223, 0x2, R110 ;  /* 0x00000002df6e7819 */ /* 0x000fe4000001026e */
[----:B------:R-:W-:-:S02]  /*4ca0*/  CS2R R26, SRZ ;  /* 0x00000000001a7805 */ /* 0x000fc4000001ff00 */
[----:B------:R-:W-:Y:S02]  /*4cb0*/  SHF.L.U64.HI R112, R219, 0x2, R112 ;  /* 0x00000002db707819 */ /* 0x000fe40000010270 */
[----:B------:R-:W-:Y:S02]  /*4cc0*/  SHF.L.U64.HI R114, R217, 0x2, R114 ;  /* 0x00000002d9727819 */ /* 0x000fe40000010272 */
[----:B------:R-:W-:Y:S02]  /*4cd0*/  SHF.L.U64.HI R116, R211, 0x2, R116 ;  /* 0x00000002d3747819 */ /* 0x000fe40000010274 */
[----:B------:R-:W-:Y:S02]  /*4ce0*/  IADD3.X R123, R123, UR11, RZ, P2, !PT ;  /* 0x0000000b7b7b7c10 */ /* 0x000fe400097fe4ff */
[----:B------:R-:W-:Y:S02]  /*4cf0*/  SHF.L.U64.HI R141, R107, 0x2, R154 ;  /* 0x000000026b8d7819 */ /* 0x000fe4000001029a */
[----:B------:R-:W-:-:S02]  /*4d00*/  SHF.L.U64.HI R143, R21, 0x2, R166 ;  /* 0x00000002158f7819 */ /* 0x000fc400000102a6 */
[----:B------:R-:W-:Y:S02]  /*4d10*/  SHF.L.U64.HI R145, R19, 0x2, R164 ;  /* 0x0000000213917819 */ /* 0x000fe400000102a4 */
[----:B------:R-:W-:Y:S02]  /*4d20*/  SHF.L.U64.HI R149, R17, 0x2, R160 ;  /* 0x0000000211957819 */ /* 0x000fe400000102a0 */
[----:B------:R-:W-:Y:S02]  /*4d30*/  SHF.L.U64.HI R151, R15, 0x2, R158 ;  /* 0x000000020f977819 */ /* 0x000fe4000001029e */
[----:B------:R-:W-:-:S07]  /*4d40*/  SHF.L.U64.HI R163, R13, 0x2, R156 ;  /* 0x000000020da37819 */ /* 0x000fce000001029c */
.L_x_1:
[----:B------:R-:W-:Y:S01]  /*4d50*/  UIADD3 UR13, UR13, 0x1, URZ ;  /* 0x000000010d0d7890 */ /* 0x000fe2000fffe03f */
[----:B------:R-:W-:-:S04]  /*4d60*/  DEPBAR.LE SB0, 0x2 ;  /* 0x000080800000791a */ /* 0x000fc80000000000 */
[----:B------:R-:W-:Y:S01]  /*4d70*/  BAR.SYNC.DEFER_BLOCKING 0x0 ;  /* 0x0000000000007b1d */ /* 0x000fe20000010000 */
[----:B------:R-:W-:Y:S01]  /*4d80*/  UISETP.GT.AND UP0, UPT, UR13, 0x2, UPT ;  /* 0x000000020d00788c */ /* 0x000fe2000bf04270 */
[-C--:B------:R-:W-:Y:S01]  /*4d90*/  ISETP.GE.AND P0, PT, R3, R173.reuse, PT ;  /* 0x000000ad0300720c */ /* 0x080fe20003f06270 */
[----:B------:R-:W-:Y:S01]  /*4da0*/  USHF.L.U32 UR6, UR16, 0x7, URZ ;  /* 0x0000000710067899 */ /* 0x000fe2000800063f */
[----:B------:R-:W-:Y:S01]  /*4db0*/  ISETP.LE.AND P2, PT, R135, UR4, PT ;  /* 0x0000000487007c0c */ /* 0x000fe2000bf43270 */
[----:B------:R-:W-:Y:S01]  /*4dc0*/  USEL UR13, UR13, URZ, !UP0 ;  /* 0x0000003f0d0d7287 */ /* 0x000fe2000c000000 */
[----:B------:R-:W-:Y:S01]  /*4dd0*/  SEL R154, RZ, 0x4, P0 ;  /* 0x00000004ff9a7807 */ /* 0x000fe20000000000 */
[----:B------:R-:W-:Y:S01]  /*4de0*/  ULOP3.LUT UR8, UR6, 0x200, URZ, 0xc0, !UPT ;  /* 0x0000020006087892 */ /* 0x000fe2000f8ec03f */
[-C--:B------:R-:W-:Y:S01]  /*4df0*/  ISETP.GE.AND P0, PT, R57, R173.reuse, PT ;  /* 0x000000ad3900720c */ /* 0x080fe20003f06270 */
[----:B------:R-:W-:Y:S01]  /*4e00*/  ULEA UR5, UR13, UR7, 0xe ;  /* 0x000000070d057291 */ /* 0x000fe2000f8e703f */
[-C--:B------:R-:W-:Y:S01]  /*4e10*/  ISETP.GE.AND P1, PT, R23, R173.reuse, PT ;  /* 0x000000ad1700720c */ /* 0x080fe20003f26270 */
[----:B------:R-:W-:Y:S01]  /*4e20*/  ULEA UR6, UR13, UR7, 0xf ;  /* 0x000000070d067291 */ /* 0x000fe2000f8e783f */
[----:B------:R-:W-:Y:S01]  /*4e30*/  SEL R156, RZ, 0x4, P0 ;  /* 0x00000004ff9c7807 */ /* 0x000fe20000000000 */
[----:B------:R-:W-:Y:S01]  /*4e40*/  UIADD3 UR5, UR5, 0x18000, URZ ;  /* 0x0001800005057890 */ /* 0x000fe2000fffe03f */
[----:B------:R-:W-:Y:S01]  /*4e50*/  SEL R154, R154, RZ, !P2 ;  /* 0x000000ff9a9a7207 */ /* 0x000fe20005000000 */
[----:B------:R-:W-:Y:S01]  /*4e60*/  ULEA.HI UR6, UR6, UR8, URZ, 0x1c ;  /* 0x0000000806067291 */ /* 0x000fe2000f8fe03f */
[----:B------:R-:W-:Y:S01]  /*4e70*/  SEL R156, R156, RZ, !P2 ;  /* 0x000000ff9c9c7207 */ /* 0x000fe20005000000 */
[----:B------:R-:W-:Y:S01]  /*4e80*/  USHF.R.U32.HI UR5, URZ, 0x4, UR5 ;  /* 0x000000043f057899 */ /* 0x000fe20008011605 */
[-C--:B------:R-:W-:Y:S01]  /*4e90*/  ISETP.GE.AND P0, PT, R63, R173.reuse, PT ;  /* 0x000000ad3f00720c */ /* 0x080fe20003f06270 */
[----:B------:R-:W-:Y:S01]  /*4ea0*/  ULOP3.LUT UR10, UR6, 0x3fff, URZ, 0xc0, !UPT ;  /* 0x00003fff060a7892 */ /* 0x000fe2000f8ec03f */
[----:B------:R-:W-:Y:S01]  /*4eb0*/  SEL R155, RZ, 0x4, P1 ;  /* 0x00000004ff9b7807 */ /* 0x000fe20000800000 */
[----:B------:R-:W-:Y:S01]  /*4ec0*/  USGXT.U32 UR8, UR5, 0xe ;  /* 0x0000000e0508789a */ /* 0x000fe20008000000 */
[----:B------:R-:W-:Y:S01]  /*4ed0*/  ISETP.NE.U32.AND P1, PT, R154, RZ, PT ;  /* 0x000000ff9a00720c */ /* 0x000fe20003f25070 */
[----:B------:R-:W-:Y:S01]  /*4ee0*/  UMOV UR11, 0x40000040 ;  /* 0x40000040000b7882 */ /* 0x000fe20000000000 */
[----:B------:R-:W-:Y:S01]  /*4ef0*/  WARPGROUP.ARRIVE ;  /* 0x00000000000079c5 */ /* 0x000fe20000000000 */
[----:B------:R-:W-:Y:S01]  /*4f00*/  UMOV UR9, 0x40000040 ;  /* 0x4000004000097882 */ /* 0x000fe20000000000 */
[----:B------:R-:W-:Y:S01]  /*4f10*/  UMOV UR5, URZ ;  /* 0x0000003f00057c82 */ /* 0x000fe20008000000 */
[----:B------:R-:W-:Y:S01]  /*4f20*/  UMOV UR6, URZ ;  /* 0x0000003f00067c82 */ /* 0x000fe20008000000 */
[----:B------:R-:W-:Y:S01]  /*4f30*/  UIADD3 UR12, UR12, 0x1, URZ ;  /* 0x000000010c0c7890 */ /* 0x000fe2000fffe03f */
[----:B------:R-:W-:Y:S01]  /*4f40*/  ISETP.NE.U32.AND P3, PT, R156, RZ, PT ;  /* 0x000000ff9c00720c */ /* 0x000fe20003f65070 */
[----:B------:R-:W-:Y:S01]  /*4f50*/  HGMMA.64x64x8.F32.TF32 R24, gdesc[UR8], R24 ;  /* 0x04e00000081879f0 */ /* 0x000fe20008702818 */
[----:B------:R-:W-:Y:S01]  /*4f60*/  UIADD3 UR10, UP1, UR10, 0x2, URZ ;  /* 0x000000020a0a7890 */ /* 0x000fe2000ff3e03f */
[----:B------:R-:W-:Y:S01]  /*4f70*/  SEL R157, RZ, 0x4, P0 ;  /* 0x00000004ff9d7807 */ /* 0x000fe20000000000 */
[----:B------:R-:W-:Y:S01]  /*4f80*/  UIADD3 UR8, UP0, UR8, 0x2, URZ ;  /* 0x0000000208087890 */ /* 0x000fe2000ff1e03f */
[----:B------:R-:W-:Y:S01]  /*4f90*/  ISETP.GE.AND P4, PT, R59, R173, PT ;  /* 0x000000ad3b00720c */ /* 0x000fe20003f86270 */
[----:B------:R-:W-:Y:S01]  /*4fa0*/  UIADD3.X UR11, UR6, 0x40000040, URZ, UP1, !UPT ;  /* 0x40000040060b7890 */ /* 0x000fe20008ffe43f */
[-C--:B------:R-:W-:Y:S01]  /*4fb0*/  LEA R156, P0, R13, R250.reuse, 0x2 ;  /* 0x000000fa0d9c7211 */ /* 0x080fe200078010ff */
[----:B------:R-:W-:Y:S01]  /*4fc0*/  UIADD3.X UR9, UR5, 0x40000040, URZ, UP0, !UPT ;  /* 0x4000004005097890 */ /* 0x000fe200087fe43f */
[----:B------:R-:W-:Y:S01]  /*4fd0*/  SEL R155, R155, RZ, !P2 ;  /* 0x000000ff9b9b7207 */ /* 0x000fe20005000000 */
[----:B------:R-:W-:Y:S01]  /*4fe0*/  UIADD3.64 UR22, UR10, 0x2, URZ ;  /* 0x000000020a167897 */ /* 0x000fe2000fffe03f */
[----:B------:R-:W-:Y:S01]  /*4ff0*/  SEL R154, RZ, 0x4, P4 ;  /* 0x00000004ff9a7807 */ /* 0x000fe20002000000 */
[----:B------:R-:W-:Y:S01]  /*5000*/  UIADD3.64 UR20, UR8, 0x2, URZ ;  /* 0x0000000208147897 */ /* 0x000fe2000fffe03f */
[----:B------:R-:W-:Y:S01]  /*5010*/  SEL R158, R157, RZ, !P2 ;  /* 0x000000ff9d9e7207 */ /* 0x000fe20005000000 */
[----:B------:R-:W-:Y:S01]  /*5020*/  UISETP.GT.AND UP0, UPT, UR12, 0x2, UPT ;  /* 0x000000020c00788c */ /* 0x000fe2000bf04270 */
[----:B------:R-:W-:Y:S01]  /*5030*/  IMAD.X R157, R251, 0x1, R163, P0 ;  /* 0x00000001fb9d7824 */ /* 0x000fe200000e06a3 */
[----:B------:R-:W-:Y:S01]  /*5040*/  ISETP.NE.U32.AND P5, PT, R155, RZ, PT ;  /* 0x000000ff9b00720c */ /* 0x000fe20003fa5070 */
[----:B------:R-:W-:Y:S01]  /*5050*/  IMAD.WIDE R168, R120, 0x4, R250 ;  /* 0x0000000478a87825 */ /* 0x000fe200078e02fa */
[----:B------:R-:W-:Y:S01]  /*5060*/  USEL UR12, UR12, URZ, !UP0 ;  /* 0x0000003f0c0c7287 */ /* 0x000fe2000c000000 */
[----:B------:R-:W-:Y:S01]  /*5070*/  SEL R155, R154, RZ, !P2 ;  /* 0x000000ff9a9b7207 */ /* 0x000fe20005000000 */
[----:B------:R-:W-:Y:S01]  /*5080*/  UIADD3 UR4, UR4, 0x1, URZ ;  /* 0x0000000104047890 */ /* 0x000fe2000fffe03f */
[----:B------:R-:W-:Y:S01]  /*5090*/  IADD3 R154, P6, R71, R250, RZ ;  /* 0x000000fa479a7210 */ /* 0x000fe20007fde0ff */
[----:B------:R-:W-:Y:S01]  /*50a0*/  ULEA UR5, UR12, UR7, 0xe ;  /* 0x000000070c057291 */ /* 0x000fe2000f8e703f */
[----:B------:R-:W-:-:S02]  /*50b0*/  ISETP.NE.U32.AND P4, PT, R155, RZ, PT ;  /* 0x000000ff9b00720c */ /* 0x000fc40003f85070 */
[----:B------:R-:W-:Y:S01]  /*50c0*/  ISETP.NE.U32.AND P0, PT, R158, RZ, PT ;  /* 0x000000ff9e00720c */ /* 0x000fe20003f05070 */
[----:B------:R-:W-:Y:S01]  /*50d0*/  IMAD.X R155, R251, 0x1, R113, P6 ;  /* 0x00000001fb9b7824 */ /* 0x000fe200030e0671 */
[----:B------:R-:W-:Y:S01]  /*50e0*/  ISETP.GE.AND P6, PT, R77, R173, PT ;  /* 0x000000ad4d00720c */ /* 0x000fe20003fc6270 */
[----:B------:R-:W-:Y:S02]  /*50f0*/  VIADD R165, R9, UR5 ;  /* 0x0000000509a57c36 */ /* 0x000fe40008000000 */
[----:B------:R-:W-:Y:S01]  /*5100*/  VIADD R167, R89, UR5 ;  /* 0x0000000559a77c36 */ /* 0x000fe20008000000 */
[----:B------:R-:W-:Y:S01]  /*5110*/  SEL R159, RZ, 0x4, P6 ;  /* 0x00000004ff9f7807 */ /* 0x000fe20003000000 */
[----:B------:R-:W-:Y:S01]  /*5120*/  VIADD R175, R102, UR5 ;  /* 0x0000000566af7c36 */ /* 0x000fe20008000000 */
[----:B------:R-:W-:Y:S01]  /*5130*/  IADD3 R158, P6, R73, R250, RZ ;  /* 0x000000fa499e7210 */ /* 0x000fe20007fde0ff */
[----:B------:R-:W-:Y:S01]  /*5140*/  VIADD R177, R104, UR5 ;  /* 0x0000000568b17c36 */ /* 0x000fe20008000000 */
[----:B------:R-:W-:Y:S01]  /*5150*/  SEL R159, R159, RZ, !P2 ;  /* 0x000000ff9f9f7207 */ /* 0x000fe20005000000 */
[----:B------:R-:W-:Y:S01]  /*5160*/  VIADD R179, R105, UR5 ;  /* 0x0000000569b37c36 */ /* 0x000fe20008000000 */
[----:B------:R-:W-:Y:S04]  /*5170*/  HGMMA.64x64x8.F32.TF32 R24, gdesc[UR8], R24 ;  /* 0x04e00000081879f0 */ /* 0x000fe80008702818 */
[----:B------:R-:W-:Y:S01]  /*5180*/  HGMMA.64x64x8.F32.TF32 R24, gdesc[UR20], R24 ;  /* 0x04e00000141879f0 */ /* 0x000fe20008702818 */
[----:B------:R-:W-:-:S02]  /*5190*/  UIADD3.64 UR22, UR10, 0x4, URZ ;  /* 0x000000040a167897 */ /* 0x000fc4000fffe03f */
[----:B------:R-:W-:-:S09]  /*51a0*/  UIADD3.64 UR20, UR8, 0x4, URZ ;  /* 0x0000000408147897 */ /* 0x000fd2000fffe03f */
[----:B------:R-:W-:Y:S01]  /*51b0*/  HGMMA.64x64x8.F32.TF32 R24, gdesc[UR20], R24 ;  /* 0x04e00000141879f0 */ /* 0x000fe20008702818 */
[----:B------:R-:W-:Y:S02]  /*51c0*/  UIADD3.64 UR22, UR10, 0x3fe, URZ ;  /* 0x000003fe0a167897 */ /* 0x000fe4000fffe03f */
[----:B------:R-:W-:-:S09]  /*51d0*/  UIADD3.64 UR20, UR8, 0x1fe, URZ ;  /* 0x000001fe08147897 */ /* 0x000fd2000fffe03f */
[----:B------:R-:W-:Y:S01]  /*51e0*/  HGMMA.64x64x8.F32.TF32 R24, gdesc[UR20], R24 ;  /* 0x04e00000141879f0 */ /* 0x000fe20008702818 */
[----:B------:R-:W-:Y:S02]  /*51f0*/  UIADD3.64 UR22, UR10, 0x400, URZ ;  /* 0x000004000a167897 */ /* 0x000fe4000fffe03f */
[----:B------:R-:W-:-:S09]  /*5200*/  UIADD3.64 UR20, UR8, 0x200, URZ ;  /* 0x0000020008147897 */ /* 0x000fd2000fffe03f */
[----:B------:R-:W-:Y:S01]  /*5210*/  HGMMA.64x64x8.F32.TF32 R24, gdesc[UR20], R24 ;  /* 0x04e00000141879f0 */ /* 0x000fe20008702818 */
[----:B------:R-:W-:Y:S02]  /*5220*/  UIADD3.64 UR22, UR10, 0x402, URZ ;  /* 0x000004020a167897 */ /* 0x000fe4000fffe03f */
[----:B------:R-:W-:Y:S02]  /*5230*/  UIADD3.64 UR20, UR8, 0x202, URZ ;  /* 0x0000020208147897 */ /* 0x000fe4000fffe03f */
[----:B------:R-:W-:Y:S02]  /*5240*/  UIADD3.64 UR10, UR10, 0x404, URZ ;  /* 0x000004040a0a7897 */ /* 0x000fe4000fffe03f */
[----:B------:R-:W-:-:S05]  /*5250*/  UIADD3.64 UR8, UR8, 0x204, URZ ;  /* 0x0000020408087897 */ /* 0x000fca000fffe03f */
[----:B------:R-:W-:Y:S04]  /*5260*/  HGMMA.64x64x8.F32.TF32 R24, gdesc[UR20], R24 ;  /* 0x04e00000141879f0 */ /* 0x000fe80008702818 */
[----:B------:R-:W-:Y:S03]  /*5270*/  HGMMA.64x64x8.F32.TF32 R24, gdesc[UR8], R24, gsb0 ;  /* 0x04e00000081879f0 */ /* 0x000fe60008002818 */
[----:B------:R-:W-:Y:S02]  /*5280*/  WARPGROUP.DEPBAR.LE gsb0, 0x1 ;  /* 0x00008000000079c5 */ /* 0x000fe40000010100 */
[----:B------:R-:W-:Y:S06]  /*5290*/  BAR.SYNC.DEFER_BLOCKING 0x0 ;  /* 0x0000000000007b1d */ /* 0x000fec0000010000 */
[----:B------:R-:W-:Y:S01]  /*52a0*/  @!PT LDS RZ, [RZ] ;  /* 0x00000000fffff984 */ /* 0x000fe20000000800 */
[----:B------:R-:W-:Y:S01]  /*52b0*/  @!PT LDS RZ, [RZ] ;  /* 0x00000000fffff984 */ /* 0x000fe20000000800 */
[----:B------:R-:W-:Y:S01]  /*52c0*/  @!PT LDS RZ, [RZ] ;  /* 0x00000000fffff984 */ /* 0x000fe20000000800 */
[----:B------:R-:W-:Y:S01]  /*52d0*/  LDGSTS.E [R165+0x18000], desc[UR14][R156.64], P1 ;  /* 0x180000009ca57fae */ /* 0x000fe2000892184e */
[----:B------:R-:W-:-:S03]  /*52e0*/  ISETP.GE.AND P1, PT, R81, R173, PT ;  /* 0x000000ad5100720c */ /* 0x000fc60003f26270 */
[----:B------:R1:W-:Y:S01]  /*52f0*/  LDGSTS.E [R165+0x1a000], desc[UR14][R154.64], P5 ;  /* 0x1a0000009aa57fae */ /* 0x0003e2000a92184e */
[----:B------:R-:W-:Y:S02]  /*5300*/  SEL R161, RZ, 0x4, P1 ;  /* 0x00000004ffa17807 */ /* 0x000fe40000800000 */
[----:B------:R-:W-:Y:S02]  /*5310*/  LEA R160, P1, R15, R250, 0x2 ;  /* 0x000000fa0fa07211 */ /* 0x000fe400078210ff */
[----:B------:R-:W-:-:S03]  /*5320*/  SEL R164, R161, RZ, !P2 ;  /* 0x000000ffa1a47207 */ /* 0x000fc60005000000 */
[----:B------:R-:W-:Y:S01]  /*5330*/  IMAD.X R161, R251, 0x1, R151, P1 ;  /* 0x00000001fba17824 */ /* 0x000fe200008e0697 */
[----:B------:R-:W-:Y:S01]  /*5340*/  ISETP.NE.U32.AND P1, PT, R159, RZ, PT ;  /* 0x000000ff9f00720c */ /* 0x000fe20003f25070 */
[----:B------:R-:W-:Y:S01]  /*5350*/  IMAD.X R159, R251, 0x1, R114, P6 ;  /* 0x00000001fb9f7824 */ /* 0x000fe200030e0672 */
[-C--:B------:R-:W-:Y:S01]  /*5360*/  ISETP.GE.AND P6, PT, R83, R173.reuse, PT ;  /* 0x000000ad5300720c */ /* 0x080fe20003fc6270 */
[----:B-1----:R-:W-:Y:S01]  /*5370*/  VIADD R165, R91, UR5 ;  /* 0x000000055ba57c36 */ /* 0x002fe20008000000 */
[----:B------:R-:W-:Y:S01]  /*5380*/  LDGSTS.E [R167+0x18000], desc[UR14][R160.64], P3 ;  /* 0x18000000a0a77fae */ /* 0x000fe2000992184e */
[----:B------:R-:W-:Y:S02]  /*5390*/  ISETP.GE.AND P3, PT, R85, R173, PT ;  /* 0x000000ad5500720c */ /* 0x000fe40003f66270 */
[----:B------:R-:W-:Y:S01]  /*53a0*/  SEL R155, RZ, 0x4, P6 ;  /* 0x00000004ff9b7807 */ /* 0x000fe20003000000 */
[----:B------:R1:W-:Y:S01]  /*53b0*/  LDGSTS.E [R167+0x1a000], desc[UR14][R158.64], P4 ;  /* 0x1a0000009ea77fae */ /* 0x0003e2000a12184e */
[----:B------:R-:W-:-:S02]  /*53c0*/  SEL R157, RZ, 0x4, P3 ;  /* 0x00000004ff9d7807 */ /* 0x000fc40001800000 */
[-C--:B------:R-:W-:Y:S02]  /*53d0*/  LEA R156, P3, R17, R250.reuse, 0x2 ;  /* 0x000000fa119c7211 */ /* 0x080fe400078610ff */
[----:B------:R-:W-:Y:S02]  /*53e0*/  ISETP.NE.U32.AND P5, PT, R164, RZ, PT ;  /* 0x000000ffa400720c */ /* 0x000fe40003fa5070 */
[----:B------:R-:W-:Y:S01]  /*53f0*/  SEL R164, R157, RZ, !P2 ;  /* 0x000000ff9da47207 */ /* 0x000fe20005000000 */
[----:B------:R-:W-:Y:S01]  /*5400*/  IMAD.X R157, R251, 0x1, R149, P3 ;  /* 0x00000001fb9d7824 */ /* 0x000fe200018e0695 */
[-C--:B------:R-:W-:Y:S02]  /*5410*/  IADD3 R154, P6, R75, R250.reuse, RZ ;  /* 0x000000fa4b9a7210 */ /* 0x080fe40007fde0ff */
[----:B------:R-:W-:Y:S01]  /*5420*/  SEL R155, R155, RZ, !P2 ;  /* 0x000000ff9b9b7207 */ /* 0x000fe20005000000 */
[----:B-1----:R-:W-:Y:S01]  /*5430*/  VIADD R167, R100, UR5 ;  /* 0x0000000564a77c36 */ /* 0x002fe20008000000 */
[----:B------:R1:W-:Y:S01]  /*5440*/  LDGSTS.E [R165+0x18000], desc[UR14][R156.64], P0 ;  /* 0x180000009ca57fae */ /* 0x0003e2000812184e */
[----:B------:R-:W-:-:S02]  /*5450*/  LEA R160, P0, R19, R250, 0x2 ;  /* 0x000000fa13a07211 */ /* 0x000fc400078010ff */
[----:B------:R-:W-:Y:S01]  /*5460*/  ISETP.NE.U32.AND P4, PT, R155, RZ, PT ;  /* 0x000000ff9b00720c */ /* 0x000fe20003f85070 */
[----:B------:R-:W-:Y:S01]  /*5470*/  IMAD.X R155, R251, 0x1, R115, P6 ;  /* 0x00000001fb9b7824 */ /* 0x000fe200030e0673 */
[-C--:B------:R-:W-:Y:S01]  /*5480*/  ISETP.GE.AND P6, PT, R87, R173.reuse, PT ;  /* 0x000000ad5700720c */ /* 0x080fe20003fc6270 */
[----:B------:R-:W-:Y:S01]  /*5490*/  IMAD.X R161, R251, 0x1, R145, P0 ;  /* 0x00000001fba17824 */ /* 0x000fe200000e0691 */
[----:B------:R-:W-:Y:S02]  /*54a0*/  ISETP.GE.AND P0, PT, R95, R173, PT ;  /* 0x000000ad5f00720c */ /* 0x000fe40003f06270 */
[----:B------:R-:W-:Y:S01]  /*54b0*/  SEL R159, RZ, 0x4, P6 ;  /* 0x00000004ff9f7807 */ /* 0x000fe20003000000 */
[----:B------:R2:W-:Y:S01]  /*54c0*/  LDGSTS.E [R165+0x1a000], desc[UR14][R154.64], P1 ;  /* 0x1a0000009aa57fae */ /* 0x0005e2000892184e */
[----:B------:R-:W-:Y:S01]  /*54d0*/  IADD3 R158, P6, R79, R250, RZ ;  /* 0x000000fa4f9e7210 */ /* 0x000fe20007fde0ff */
[----:B-1----:R-:W-:Y:S01]  /*54e0*/  IMAD.WIDE R156, R121, 0x4, R250 ;  /* 0x00000004799c7825 */ /* 0x002fe200078e02fa */
[----:B------:R-:W-:-:S02]  /*54f0*/  ISETP.NE.U32.AND P3, PT, R164, RZ, PT ;  /* 0x000000ffa400720c */ /* 0x000fc40003f65070 */
[----:B------:R-:W-:Y:S01]  /*5500*/  SEL R164, R159, RZ, !P2 ;  /* 0x000000ff9fa47207 */ /* 0x000fe20005000000 */
[----:B------:R-:W-:Y:S01]  /*5510*/  IMAD.X R159, R251, 0x1, R116, P6 ;  /* 0x00000001fb9f7824 */ /* 0x000fe200030e0674 */
[-C--:B------:R-:W-:Y:S02]  /*5520*/  ISETP.GE.AND P6, PT, R97, R173.reuse, PT ;  /* 0x000000ad6100720c */ /* 0x080fe40003fc6270 */
[----:B------:R-:W-:Y:S02]  /*5530*/  ISETP.GE.AND P1, PT, R93, R173, PT ;  /* 0x000000ad5d00720c */ /* 0x000fe40003f26270 */
[----:B--2---:R-:W-:Y:S01]  /*5540*/  SEL R154, RZ, 0x4, P0 ;  /* 0x00000004ff9a7807 */ /* 0x004fe20000000000 */
[----:B------:R-:W-:Y:S01]  /*5550*/  VIADD R165, R98, UR5 ;  /* 0x0000000562a57c36 */ /* 0x000fe20008000000 */
[----:B------:R-:W-:Y:S01]  /*5560*/  SEL R155, RZ, 0x4, P6 ;  /* 0x00000004ff9b7807 */ /* 0x000fe20003000000 */
[----:B------:R-:W-:Y:S01]  /*5570*/  ULEA UR5, UR12, UR7, 0xf ;  /* 0x000000070c057291 */ /* 0x000fe2000f8e783f */
[----:B------:R-:W-:-:S02]  /*5580*/  SEL R154, R154, RZ, !P2 ;  /* 0x000000ff9a9a7207 */ /* 0x000fc40005000000 */
[----:B------:R1:W-:Y:S01]  /*5590*/  LDGSTS.E [R165+0x18000], desc[UR14][R160.64], P5 ;  /* 0x18000000a0a57fae */ /* 0x0003e2000a92184e */
[----:B------:R-:W-:Y:S02]  /*55a0*/  SEL R155, R155, RZ, !P2 ;  /* 0x000000ff9b9b7207 */ /* 0x000fe40005000000 */
[----:B------:R-:W-:Y:S01]  /*55b0*/  ISETP.NE.U32.AND P5, PT, R154, RZ, PT ;  /* 0x000000ff9a00720c */ /* 0x000fe20003fa5070 */
[----:B------:R2:W-:Y:S01]  /*55c0*/  LDGSTS.E [R165+0x1a000], desc[UR14][R158.64], P4 ;  /* 0x1a0000009ea57fae */ /* 0x0005e2000a12184e */
[----:B------:R-:W-:Y:S02]  /*55d0*/  LEA R154, P6, R21, R250, 0x2 ;  /* 0x000000fa159a7211 */ /* 0x000fe400078c10ff */
[----:B------:R-:W-:Y:S02]  /*55e0*/  SEL R166, RZ, 0x4, P1 ;  /* 0x00000004ffa67807 */ /* 0x000fe40000800000 */
[----:B------:R-:W-:Y:S02]  /*55f0*/  ISETP.NE.U32.AND P1, PT, R164, RZ, PT ;  /* 0x000000ffa400720c */ /* 0x000fe40003f25070 */
[----:B------:R-:W-:Y:S01]  /*5600*/  ISETP.NE.U32.AND P4, PT, R155, RZ, PT ;  /* 0x000000ff9b00720c */ /* 0x000fe20003f85070 */
[----:B------:R-:W-:Y:S01]  /*5610*/  IMAD.X R155, R251, 0x1, R143, P6 ;  /* 0x00000001fb9b7824 */ /* 0x000fe200030e068f */
[----:B------:R-:W-:-:S02]  /*5620*/  ISETP.GE.AND P6, PT, R99, R173, PT ;  /* 0x000000ad6300720c */ /* 0x000fc40003fc6270 */
[----:B------:R-:W-:Y:S02]  /*5630*/  SEL R166, R166, RZ, !P2 ;  /* 0x000000ffa6a67207 */ /* 0x000fe40005000000 */
[----:B------:R3:W-:Y:S01]  /*5640*/  LDGSTS.E [R167+0x18000], desc[UR14][R154.64], P3 ;  /* 0x180000009aa77fae */ /* 0x0007e2000992184e */
[----:B------:R-:W-:Y:S02]  /*5650*/  ISETP.GE.AND P3, PT, R101, R173, PT ;  /* 0x000000ad6500720c */ /* 0x000fe40003f66270 */
[----:B-1----:R-:W-:Y:S02]  /*5660*/  SEL R160, RZ, 0x4, P6 ;  /* 0x00000004ffa07807 */ /* 0x002fe40003000000 */
[----:B------:R-:W-:Y:S01]  /*5670*/  LDGSTS.E [R167+0x1a000], desc[UR14][R156.64], P1 ;  /* 0x1a0000009ca77fae */ /* 0x000fe2000892184e */
[----:B--2---:R-:W-:Y:S02]  /*5680*/  SEL R158, RZ, 0x4, P3 ;  /* 0x00000004ff9e7807 */ /* 0x004fe40001800000 */
[----:B------:R-:W-:-:S02]  /*5690*/  IADD3 R164, P1, R65, R250, RZ ;  /* 0x000000fa41a47210 */ /* 0x000fc40007f3e0ff */
[----:B------:R-:W-:Y:S02]  /*56a0*/  SEL R160, R160, RZ, !P2 ;  /* 0x000000ffa0a07207 */ /* 0x000fe40005000000 */
[-C--:B------:R-:W-:Y:S01]  /*56b0*/  ISETP.GE.AND P6, PT, R103, R173.reuse, PT ;  /* 0x000000ad6700720c */ /* 0x080fe20003fc6270 */
[----:B------:R-:W-:Y:S01]  /*56c0*/  IMAD.X R165, R251, 0x1, R110, P1 ;  /* 0x00000001fba57824 */ /* 0x000fe200008e066e */
[----:B------:R-:W-:Y:S02]  /*56d0*/  ISETP.NE.U32.AND P0, PT, R166, RZ, PT ;  /* 0x000000ffa600720c */ /* 0x000fe40003f05070 */
[----:B------:R-:W-:Y:S02]  /*56e0*/  SEL R158, R158, RZ, !P2 ;  /* 0x000000ff9e9e7207 */ /* 0x000fe40005000000 */
[----:B------:R-:W-:Y:S01]  /*56f0*/  ISETP.GE.AND P3, PT, R5, R173, PT ;  /* 0x000000ad0500720c */ /* 0x000fe20003f66270 */
[----:B------:R-:W-:Y:S01]  /*5700*/  VIADD R173, R173, 0xffffffc0 ;  /* 0xffffffc0adad7836 */ /* 0x000fe20000000000 */
[----:B------:R-:W-:Y:S01]  /*5710*/  ISETP.NE.U32.AND P1, PT, R160, RZ, PT ;  /* 0x000000ffa000720c */ /* 0x000fe20003f25070 */
[----:B------:R-:W-:Y:S01]  /*5720*/  IMAD.WIDE R160, R119, 0x4, R250 ;  /* 0x0000000477a07825 */ /* 0x000fe200078e02fa */
[----:B---3--:R-:W-:-:S02]  /*5730*/  SEL R154, RZ, 0x4, P6 ;  /* 0x00000004ff9a7807 */ /* 0x008fc40003000000 */
[----:B------:R-:W-:Y:S02]  /*5740*/  ISETP.NE.U32.AND P6, PT, R158, RZ, PT ;  /* 0x000000ff9e00720c */ /* 0x000fe40003fc5070 */
[----:B------:R-:W-:Y:S01]  /*5750*/  SEL R155, RZ, 0x4, P3 ;  /* 0x00000004ff9b7807 */ /* 0x000fe20001800000 */
[----:B------:R1:W-:Y:S01]  /*5760*/  LDGSTS.E [R175+0x18000], desc[UR14][R164.64], P0 ;  /* 0x18000000a4af7fae */ /* 0x0003e2000812184e */
[----:B------:R-:W-:Y:S02]  /*5770*/  IADD3 R158, P3, R67, R250, RZ ;  /* 0x000000fa439e7210 */ /* 0x000fe40007f7e0ff */
[----:B------:R-:W-:Y:S01]  /*5780*/  SEL R154, R154, RZ, !P2 ;  /* 0x000000ff9a9a7207 */ /* 0x000fe20005000000 */
[----:B------:R2:W-:Y:S01]  /*5790*/  LDGSTS.E [R175+0x1a000], desc[UR14][R168.64], P5 ;  /* 0x1a000000a8af7fae */ /* 0x0005e2000a92184e */
[----:B------:R-:W-:Y:S01]  /*57a0*/  SEL R155, R155, RZ, !P2 ;  /* 0x000000ff9b9b7207 */ /* 0x000fe20005000000 */
[----:B------:R-:W-:Y:S01]  /*57b0*/  IMAD.X R159, R251, 0x1, R111, P3 ;  /* 0x00000001fb9f7824 */ /* 0x000fe200018e066f */
[----:B------:R-:W-:-:S02]  /*57c0*/  ISETP.NE.U32.AND P2, PT, R154, RZ, PT ;  /* 0x000000ff9a00720c */ /* 0x000fc40003f45070 */
[----:B------:R-:W-:Y:S02]  /*57d0*/  IADD3 R166, P3, R69, R250, RZ ;  /* 0x000000fa45a67210 */ /* 0x000fe40007f7e0ff */
[----:B------:R3:W-:Y:S01]  /*57e0*/  LDGSTS.E [R177+0x18000], desc[UR14][R158.64], P4 ;  /* 0x180000009eb17fae */ /* 0x0007e2000a12184e */
[----:B------:R-:W-:Y:S01]  /*57f0*/  ISETP.NE.U32.AND P0, PT, R155, RZ, PT ;  /* 0x000000ff9b00720c */ /* 0x000fe20003f05070 */
[----:B-1----:R-:W-:Y:S02]  /*5800*/  IMAD.WIDE R164, R118, 0x4, R250 ;  /* 0x0000000476a47825 */ /* 0x002fe400078e02fa */
[----:B------:R1:W-:Y:S01]  /*5810*/  LDGSTS.E [R177+0x1a000], desc[UR14][R160.64], P1 ;  /* 0x1a000000a0b17fae */ /* 0x0003e2000892184e */
[----:B------:R-:W-:Y:S01]  /*5820*/  IADD3 R154, P1, R61, R246, RZ ;  /* 0x000000f63d9a7210 */ /* 0x000fe20007f3e0ff */
[----:B------:R-:W-:Y:S01]  /*5830*/  IMAD.X R167, R251, 0x1, R112, P3 ;  /* 0x00000001fba77824 */ /* 0x000fe200018e0670 */
[----:B------:R-:W-:Y:S01]  /*5840*/  IADD3 R156, P3, R61, R238, RZ ;  /* 0x000000ee3d9c7210 */ /* 0x000fe20007f7e0ff */
[----:B--2---:R-:W-:-:S02]  /*5850*/  VIADD R175, R11, UR5 ;  /* 0x000000050baf7c36 */ /* 0x004fc40008000000 */
[--C-:B------:R-:W-:Y:S01]  /*5860*/  IMAD.X R155, R133, 0x1, R117.reuse, P1 ;  /* 0x00000001859b7824 */ /* 0x100fe200008e0675 */
[----:B------:R2:W-:Y:S01]  /*5870*/  LDGSTS.E [R179+0x18000], desc[UR14][R166.64], P6 ;  /* 0x18000000a6b37fae */ /* 0x0005e2000b12184e */
[----:B---3--:R-:W-:Y:S01]  /*5880*/  IADD3 R158, P1, R61, R230, RZ ;  /* 0x000000e63d9e7210 */ /* 0x008fe20007f3e0ff */
[--C-:B------:R-:W-:Y:S02]  /*5890*/  IMAD.X R157, R129, 0x1, R117.reuse, P3 ;  /* 0x00000001819d7824 */ /* 0x100fe400018e0675 */
[----:B------:R3:W-:Y:S01]  /*58a0*/  LDGSTS.E [R179+0x1a000], desc[UR14][R164.64], P2 ;  /* 0x1a000000a4b37fae */ /* 0x0007e2000912184e */
[----:B-1----:R-:W-:Y:S01]  /*58b0*/  IADD3 R160, P2, R61, R222, RZ ;  /* 0x000000de3da07210 */ /* 0x002fe20007f5e0ff */
[----:B------:R-:W-:Y:S01]  /*58c0*/  IMAD.X R159, R123, 0x1, R117, P1 ;  /* 0x000000017b9f7824 */ /* 0x000fe200008e0675 */
[----:B------:R-:W-:Y:S01]  /*58d0*/  IADD3 R168, P1, R61, R214, RZ ;  /* 0x000000d63da87210 */ /* 0x000fe20007f3e0ff */
[----:B------:R-:W0:Y:S01]  /*58e0*/  LDGDEPBAR ;  /* 0x00000000000079af */ /* 0x000e220000000000 */
[----:B------:R-:W-:-:S02]  /*58f0*/  VIADD R177, R106, UR5 ;  /* 0x000000056ab17c36 */ /* 0x000fc40008000000 */
[--C-:B------:R-:W-:Y:S01]  /*5900*/  IMAD.X R161, R125, 0x1, R117.reuse, P2 ;  /* 0x000000017da17824 */ /* 0x100fe200010e0675 */
[C---:B--2---:R-:W-:Y:S01]  /*5910*/  IADD3 R166, P2, R61.reuse, R206, RZ ;  /* 0x000000ce3da67210 */ /* 0x044fe20007f5e0ff */
[--C-:B------:R-:W-:Y:S01]  /*5920*/  IMAD.X R169, R248, 0x1, R117.reuse, P1 ;  /* 0x00000001f8a97824 */ /* 0x100fe200008e0675 */
[----:B------:R1:W-:Y:S01]  /*5930*/  LDGSTS.E [R175], desc[UR14][R154.64], P0 ;  /* 0x000000009aaf7fae */ /* 0x0003e2000812184e */
[C---:B---3--:R-:W-:Y:S02]  /*5940*/  IADD3 R164, P1, R61.reuse, R198, RZ ;  /* 0x000000c63da47210 */ /* 0x048fe40007f3e0ff */
[--C-:B------:R-:W-:Y:S01]  /*5950*/  IMAD.X R167, R240, 0x1, R117.reuse, P2 ;  /* 0x00000001f0a77824 */ /* 0x100fe200010e0675 */
[----:B------:R2:W-:Y:S02]  /*5960*/  LDGSTS.E [R175+0x400], desc[UR14][R156.64], P0 ;  /* 0x004000009caf7fae */ /* 0x0005e4000812184e */
[----:B------:R-:W-:Y:S02]  /*5970*/  IMAD.X R165, R232, 0x1, R117, P1 ;  /* 0x00000001e8a57824 */ /* 0x000fe400008e0675 */
[----:B------:R3:W-:Y:S01]  /*5980*/  LDGSTS.E [R175+0x800], desc[UR14][R158.64], P0 ;  /* 0x008000009eaf7fae */ /* 0x0007e2000812184e */
[----:B-1----:R-:W-:-:S03]  /*5990*/  IADD3 R154, P2, R61, R190, RZ ;  /* 0x000000be3d9a7210 */ /* 0x002fc60007f5e0ff */
[----:B------:R1:W-:Y:S01]  /*59a0*/  LDGSTS.E [R175+0xc00], desc[UR14][R160.64], P0 ;  /* 0x00c00000a0af7fae */ /* 0x0003e2000812184e */
[C---:B--2---:R-:W-:Y:S01]  /*59b0*/  IADD3 R156, P1, R61.reuse, R182, RZ ;  /* 0x000000b63d9c7210 */ /* 0x044fe20007f3e0ff */
[--C-:B------:R-:W-:Y:S02]  /*59c0*/  IMAD.X R155, R224, 0x1, R117.reuse, P2 ;  /* 0x00000001e09b7824 */ /* 0x100fe400010e0675 */
[----:B------:R2:W-:Y:S01]  /*59d0*/  LDGSTS.E [R175+0x1000], desc[UR14][R168.64], P0 ;  /* 0x01000000a8af7fae */ /* 0x0005e2000812184e */
[C---:B---3--:R-:W-:Y:S01]  /*59e0*/  IADD3 R158, P2, R61.reuse, R174, RZ ;  /* 0x000000ae3d9e7210 */ /* 0x048fe20007f5e0ff */
[--C-:B------:R-:W-:Y:S02]  /*59f0*/  IMAD.X R157, R216, 0x1, R117.reuse, P1 ;  /* 0x00000001d89d7824 */ /* 0x100fe400008e0675 */
[----:B------:R3:W-:Y:S01]  /*5a00*/  LDGSTS.E [R175+0x1400], desc[UR14][R166.64], P0 ;  /* 0x01400000a6af7fae */ /* 0x0007e2000812184e */
[----:B-1----:R-:W-:Y:S01]  /*5a10*/  IADD3 R160, P1, R61, R150, RZ ;  /* 0x000000963da07210 */ /* 0x002fe20007f3e0ff */
[----:B------:R-:W-:-:S02]  /*5a20*/  IMAD.X R159, R208, 0x1, R117, P2 ;  /* 0x00000001d09f7824 */ /* 0x000fc400010e0675 */
        /* <DEDUP_REMOVED lines=10> */
[----:B------:R-:W-:Y:S02]  /*5ad0*/  IADD3 R132, P5, R132, R139, RZ ;  /* 0x0000008b84847210 */ /* 0x000fe40007fbe0ff */
[C---:B--2---:R-:W-:Y:S01]  /*5ae0*/  IADD3 R154, P1, R61.reuse, R128, RZ ;  /* 0x000000803d9a7210 */ /* 0x044fe20007f3e0ff */
[C---:B------:R-:W-:Y:S01]  /*5af0*/  IMAD.X R165, R176.reuse, 0x1, R117, P2 ;  /* 0x00000001b0a57824 */ /* 0x040fe200010e0675 */
[----:B------:R2:W-:Y:S01]  /*5b00*/  LDGSTS.E [R175+0x2800], desc[UR14][R160.64], P0 ;  /* 0x02800000a0af7fae */ /* 0x0005e2000812184e */
[----:B------:R-:W-:Y:S01]  /*5b10*/  IMAD.X R176, R176, 0x1, R137, P5 ;  /* 0x00000001b0b07824 */ /* 0x000fe200028e0689 */
[C---:B---3--:R-:W-:Y:S01]  /*5b20*/  IADD3 R156, P2, R61.reuse, R124, RZ ;  /* 0x0000007c3d9c7210 */ /* 0x048fe20007f5e0ff */
[----:B------:R-:W-:Y:S01]  /*5b30*/  IMAD.X R155, R162, 0x1, R117, P1 ;  /* 0x00000001a29b7824 */ /* 0x000fe200008e0675 */
[----:B------:R3:W-:Y:S01]  /*5b40*/  LDGSTS.E [R175+0x2c00], desc[UR14][R168.64], P0 ;  /* 0x02c00000a8af7fae */ /* 0x0007e2000812184e */
[----:B-1----:R-:W-:-:S02]  /*5b50*/  IADD3 R158, P1, R61, R242, RZ ;  /* 0x000000f23d9e7210 */ /* 0x002fc40007f3e0ff */
[--C-:B------:R-:W-:Y:S01]  /*5b60*/  IMAD.X R157, R144, 0x1, R117.reuse, P2 ;  /* 0x00000001909d7824 */ /* 0x100fe200010e0675 */
[----:B------:R1:W-:Y:S01]  /*5b70*/  LDGSTS.E [R175+0x3000], desc[UR14][R166.64], P0 ;  /* 0x03000000a6af7fae */ /* 0x0003e2000812184e */
[----:B--2---:R-:W-:Y:S01]  /*5b80*/  IADD3 R160, P2, R61, R234, RZ ;  /* 0x000000ea3da07210 */ /* 0x004fe20007f5e0ff */
[--C-:B------:R-:W-:Y:S02]  /*5b90*/  IMAD.X R159, R131, 0x1, R117.reuse, P1 ;  /* 0x00000001839f7824 */ /* 0x100fe400008e0675 */
[----:B------:R2:W-:Y:S01]  /*5ba0*/  LDGSTS.E [R175+0x3400], desc[UR14][R164.64], P0 ;  /* 0x03400000a4af7fae */ /* 0x0005e2000812184e */
[----:B---3--:R-:W-:Y:S01]  /*5bb0*/  IADD3 R168, P1, R61, R226, RZ ;  /* 0x000000e23da87210 */ /* 0x008fe20007f3e0ff */
        /* <DEDUP_REMOVED lines=23> */
[-C--:B------:R-:W-:Y:S02]  /*5d30*/  IADD3 R170, P5, R170, R139.reuse, RZ ;  /* 0x0000008baaaa7210 */ /* 0x080fe40007fbe0ff */
[C---:B--2---:R-:W-:Y:S01]  /*5d40*/  IADD3 R166, P1, R61.reuse, R146, RZ ;  /* 0x000000923da67210 */ /* 0x044fe20007f3e0ff */
[C---:B------:R-:W-:Y:S01]  /*5d50*/  IMAD.X R169, R204.reuse, 0x1, R117, P2 ;  /* 0x00000001cca97824 */ /* 0x040fe200010e0675 */
[----:B------:R2:W-:Y:S01]  /*5d60*/  LDGSTS.E [R177+0x1a00], desc[UR14][R156.64], P0 ;  /* 0x01a000009cb17fae */ /* 0x0005e2000812184e */
[----:B------:R-:W-:Y:S01]  /*5d70*/  IMAD.X R204, R204, 0x1, R137, P5 ;  /* 0x00000001cccc7824 */ /* 0x000fe200028e0689 */
[----:B---3--:R-:W-:Y:S01]  /*5d80*/  IADD3 R164, P2, R61, R138, RZ ;  /* 0x0000008a3da47210 */ /* 0x008fe20007f5e0ff */
[----:B------:R-:W-:Y:S01]  /*5d90*/  IMAD.X R167, R196, 0x1, R117, P1 ;  /* 0x00000001c4a77824 */ /* 0x000fe200008e0675 */
[----:B------:R3:W-:Y:S01]  /*5da0*/  LDGSTS.E [R177+0x1e00], desc[UR14][R158.64], P0 ;  /* 0x01e000009eb17fae */ /* 0x0007e2000812184e */
[----:B------:R-:W-:-:S02]  /*5db0*/  IADD3 R198, P5, R198, R139, RZ ;  /* 0x0000008bc6c67210 */ /* 0x000fc40007fbe0ff */
[C---:B-1----:R-:W-:Y:S01]  /*5dc0*/  IADD3 R154, P1, R61.reuse, R136, RZ ;  /* 0x000000883d9a7210 */ /* 0x042fe20007f3e0ff */
[----:B------:R-:W-:Y:S01]  /*5dd0*/  IMAD.X R165, R188, 0x1, R117, P2 ;  /* 0x00000001bca57824 */ /* 0x000fe200010e0675 */
[----:B------:R1:W-:Y:S01]  /*5de0*/  LDGSTS.E [R177+0x2200], desc[UR14][R160.64], P0 ;  /* 0x02200000a0b17fae */ /* 0x0003e2000812184e */
[-C--:B------:R-:W-:Y:S01]  /*5df0*/  IADD3 R136, P6, R136, R139.reuse, RZ ;  /* 0x0000008b88887210 */ /* 0x080fe20007fde0ff */
[----:B------:R-:W-:Y:S01]  /*5e00*/  IMAD.X R232, R232, 0x1, R137, P5 ;  /* 0x00000001e8e87824 */ /* 0x000fe200028e0689 */
[C---:B--2---:R-:W-:Y:S01]  /*5e10*/  IADD3 R156, P2, R61.reuse, R130, RZ ;  /* 0x000000823d9c7210 */ /* 0x044fe20007f5e0ff */
[----:B------:R-:W-:Y:S01]  /*5e20*/  IMAD.X R155, R180, 0x1, R117, P1 ;  /* 0x00000001b49b7824 */ /* 0x000fe200008e0675 */
[----:B------:R2:W-:Y:S01]  /*5e30*/  LDGSTS.E [R177+0x2600], desc[UR14][R168.64], P0 ;  /* 0x02600000a8b17fae */ /* 0x0005e2000812184e */
[-C--:B------:R-:W-:Y:S01]  /*5e40*/  IADD3 R130, P4, R130, R139.reuse, RZ ;  /* 0x0000008b82827210 */ /* 0x080fe20007f9e0ff */
[----:B------:R-:W-:Y:S01]  /*5e50*/  IMAD.X R180, R180, 0x1, R137, P6 ;  /* 0x00000001b4b47824 */ /* 0x000fe200030e0689 */
[C---:B---3--:R-:W-:Y:S01]  /*5e60*/  IADD3 R158, P1, R61.reuse, R126, RZ ;  /* 0x0000007e3d9e7210 */ /* 0x048fe20007f3e0ff */
[----:B------:R-:W-:Y:S01]  /*5e70*/  IMAD.X R157, R172, 0x1, R117, P2 ;  /* 0x00000001ac9d7824 */ /* 0x000fe200010e0675 */
[----:B------:R2:W-:Y:S01]  /*5e80*/  LDGSTS.E [R177+0x2a00], desc[UR14][R166.64], P0 ;  /* 0x02a00000a6b17fae */ /* 0x0005e2000812184e */
[----:B------:R-:W-:Y:S01]  /*5e90*/  IADD3 R126, P2, R126, R139, RZ ;  /* 0x0000008b7e7e7210 */ /* 0x000fe20007f5e0ff */
[----:B------:R-:W-:Y:S01]  /*5ea0*/  IMAD.X R172, R172, 0x1, R137, P4 ;  /* 0x00000001acac7824 */ /* 0x000fe200020e0689 */
[----:B-1----:R-:W-:Y:S01]  /*5eb0*/  IADD3 R160, P3, R61, R171, RZ ;  /* 0x000000ab3da07210 */ /* 0x002fe20007f7e0ff */
[----:B------:R-:W-:Y:S01]  /*5ec0*/  IMAD.X R159, R148, 0x1, R117, P1 ;  /* 0x00000001949f7824 */ /* 0x000fe200008e0675 */
[----:B------:R2:W-:Y:S01]  /*5ed0*/  LDGSTS.E [R177+0x2e00], desc[UR14][R164.64], P0 ;  /* 0x02e00000a4b17fae */ /* 0x0005e2000812184e */
[-C--:B------:R-:W-:Y:S01]  /*5ee0*/  IADD3 R124, P1, R124, R139.reuse, RZ ;  /* 0x0000008b7c7c7210 */ /* 0x080fe20007f3e0ff */
[----:B------:R-:W-:Y:S01]  /*5ef0*/  IMAD.X R148, R148, 0x1, R137, P2 ;  /* 0x0000000194947824 */ /* 0x000fe200010e0689 */
[-C--:B------:R-:W-:Y:S01]  /*5f00*/  IADD3 R142, P2, R142, R139.reuse, RZ ;  /* 0x0000008b8e8e7210 */ /* 0x080fe20007f5e0ff */
[----:B------:R-:W-:Y:S01]  /*5f10*/  IMAD.X R161, R140, 0x1, R117, P3 ;  /* 0x000000018ca17824 */ /* 0x000fe200018e0675 */
[----:B------:R2:W-:Y:S01]  /*5f20*/  LDGSTS.E [R177+0x3200], desc[UR14][R154.64], P0 ;  /* 0x032000009ab17fae */ /* 0x0005e2000812184e */
[-C--:B------:R-:W-:Y:S01]  /*5f30*/  IADD3 R128, P3, R128, R139.reuse, RZ ;  /* 0x0000008b80807210 */ /* 0x080fe20007f7e0ff */
[--C-:B------:R-:W-:Y:S01]  /*5f40*/  IMAD.X R144, R144, 0x1, R137.reuse, P1 ;  /* 0x0000000190907824 */ /* 0x100fe200008e0689 */
[-C--:B------:R-:W-:Y:S01]  /*5f50*/  IADD3 R138, P1, R138, R139.reuse, RZ ;  /* 0x0000008b8a8a7210 */ /* 0x080fe20007f3e0ff */
        /* <DEDUP_REMOVED lines=23> */
[----:B------:R-:W-:Y:S01]  /*60d0*/  ISETP.NE.U32.AND P5, PT, R147, UR4, PT ;  /* 0x0000000493007c0c */ /* 0x000fe2000bfa5070 */
        /* <DEDUP_REMOVED lines=21> */
[----:B------:R-:W-:Y:S01]  /*6230*/  IADD3 R246, P3, R246, R139, RZ ;  /* 0x0000008bf6f67210 */ /* 0x000fe20007f7e0ff */
[----:B------:R-:W0:Y:S01]  /*6240*/  LDGDEPBAR ;  /* 0x00000000000079af */ /* 0x000e220000000000 */
[----:B------:R-:W-:Y:S01]  /*6250*/  LEA R250, P4, R107, R250, 0x2 ;  /* 0x000000fa6bfa7211 */ /* 0x000fe200078810ff */
[----:B------:R-:W-:-:S02]  /*6260*/  IMAD.X R123, R123, 0x1, R137, P6 ;  /* 0x000000017b7b7824 */ /* 0x000fc400030e0689 */
[--C-:B------:R-:W-:Y:S02]  /*6270*/  IMAD.X R127, R127, 0x1, R137.reuse, P0 ;  /* 0x000000017f7f7824 */ /* 0x100fe400000e0689 */
[--C-:B------:R-:W-:Y:S02]  /*6280*/  IMAD.X R129, R129, 0x1, R137.reuse, P1 ;  /* 0x0000000181817824 */ /* 0x100fe400008e0689 */
[--C-:B------:R-:W-:Y:S02]  /*6290*/  IMAD.X R131, R131, 0x1, R137.reuse, P2 ;  /* 0x0000000183837824 */ /* 0x100fe400010e0689 */
[----:B------:R-:W-:Y:S02]  /*62a0*/  IMAD.X R133, R133, 0x1, R137, P3 ;  /* 0x0000000185857824 */ /* 0x000fe400018e0689 */
[----:B------:R-:W-:Y:S01]  /*62b0*/  IMAD.X R251, R251, 0x1, R141, P4 ;  /* 0x00000001fbfb7824 */ /* 0x000fe200020e068d */
[----:B--2---:R-:W-:Y:S06]  /*62c0*/  @P5 BRA `(.L_x_1) ;  /* 0xffffffe800a05947 */ /* 0x004fec000383ffff */
.L_x_0:
[----:B------:R-:W-:Y:S02]  /*62d0*/  WARPGROUP.DEPBAR.LE gsb0, 0x0 ;  /* 0x00008000000079c5 */ /* 0x000fe40000010000 */
[----:B------:R-:W-:-:S04]  /*62e0*/  DEPBAR.LE SB0, 0x0 ;  /* 0x000080000000791a */ /* 0x000fc80000000000 */
[----:B------:R-:W-:Y:S01]  /*62f0*/  R2UR UR4, R108 ;  /* 0x000000006c0472ca */ /* 0x000fe200000e0000 */
[C---:B------:R-:W-:Y:S01]  /*6300*/  IMAD.SHL.U32 R3, R0.reuse, 0x8, RZ ;  /* 0x0000000800037824 */ /* 0x040fe200078e00ff */
[----:B------:R-:W-:Y:S01]  /*6310*/  LOP3.LUT R109, R109, 0x3000, RZ, 0xc0, !PT ;  /* 0x000030006d6d7812 */ /* 0x000fe200078ec0ff */
[C---:B------:R-:W-:Y:S01]  /*6320*/  IMAD.SHL.U32 R98, R0.reuse, 0x20, RZ ;  /* 0x0000002000627824 */ /* 0x040fe200078e00ff */
[----:B------:R-:W1:Y:S01]  /*6330*/  LDC R61, c[0x0][0x248] ;  /* 0x00009200ff3d7b82 */ /* 0x000e620000000800 */
[----:B------:R-:W-:Y:S01]  /*6340*/  IMAD.SHL.U32 R100, R0, 0x4, RZ ;  /* 0x0000000400647824 */ /* 0x000fe200078e00ff */
[----:B------:R-:W-:Y:S01]  /*6350*/  LOP3.LUT R3, R3, 0x300, RZ, 0xc0, !PT ;  /* 0x0000030003037812 */ /* 0x000fe200078ec0ff */
[----:B------:R-:W-:Y:S01]  /*6360*/  IMAD.MOV.U32 R104, RZ, RZ, R25 ;  /* 0x000000ffff687224 */ /* 0x000fe200078e0019 */
[----:B------:R-:W-:Y:S01]  /*6370*/  LOP3.LUT R98, R109, 0x60, R98, 0xf8, !PT ;  /* 0x000000606d627812 */ /* 0x000fe200078ef862 */
[----:B------:R-:W-:Y:S01]  /*6380*/  IMAD.MOV.U32 R108, RZ, RZ, R26 ;  /* 0x000000ffff6c7224 */ /* 0x000fe200078e001a */
[----:B------:R-:W-:Y:S01]  /*6390*/  LOP3.LUT R3, R3, 0x70, R100, 0xf8, !PT ;  /* 0x0000007003037812 */ /* 0x000fe200078ef864 */
[----:B------:R-:W-:Y:S01]  /*63a0*/  IMAD.MOV.U32 R100, RZ, RZ, R24 ;  /* 0x000000ffff647224 */ /* 0x000fe200078e0018 */
[----:B------:R-:W-:Y:S01]  /*63b0*/  ISETP.GE.AND P0, PT, R7, R152, PT ;  /* 0x000000980700720c */ /* 0x000fe20003f06270 */
[----:B------:R-:W-:Y:S01]  /*63c0*/  ULEA UR5, UR4, UR7, 0x4 ;  /* 0x0000000704057291 */ /* 0x000fe2000f8e203f */
[----:B------:R-:W-:Y:S01]  /*63d0*/  IMAD.MOV.U32 R24, RZ, RZ, R27 ;  /* 0x000000ffff187224 */ /* 0x000fe200078e001b */
[----:B------:R-:W-:Y:S01]  /*63e0*/  LOP3.LUT R98, R98, R3, RZ, 0x3c, !PT ;  /* 0x0000000362627212 */ /* 0x000fe200078e3cff */
[----:B------:R-:W-:Y:S01]  /*63f0*/  IMAD.MOV.U32 R101, RZ, RZ, R28 ;  /* 0x000000ffff657224 */ /* 0x000fe200078e001c */
[----:B------:R-:W-:Y:S01]  /*6400*/  USHF.R.U32.HI UR4, URZ, 0x2, UR4 ;  /* 0x000000023f047899 */ /* 0x000fe20008011604 */
[----:B------:R-:W-:Y:S01]  /*6410*/  IMAD.MOV.U32 R102, RZ, RZ, R32 ;  /* 0x000000ffff667224 */ /* 0x000fe200078e0020 */
[----:B------:R-:W-:Y:S01]  /*6420*/  ULDC.64 UR8, c[0x0][0x220] ;  /* 0x0000880000087ab9 */ /* 0x000fe20000000a00 */
[----:B------:R-:W-:Y:S01]  /*6430*/  IMAD.MOV.U32 R103, RZ, RZ, R36 ;  /* 0x000000ffff677224 */ /* 0x000fe200078e0024 */
[----:B------:R-:W-:Y:S01]  /*6440*/  BAR.SYNC.DEFER_BLOCKING 0x0 ;  /* 0x0000000000007b1d */ /* 0x000fe20000010000 */
[----:B------:R-:W-:Y:S01]  /*6450*/  IMAD.MOV.U32 R105, RZ, RZ, R29 ;  /* 0x000000ffff697224 */ /* 0x000fe200078e001d */
[-C--:B------:R-:W-:Y:S01]  /*6460*/  ISETP.LT.AND P4, PT, R2, R153.reuse, !P0 ;  /* 0x000000990200720c */ /* 0x080fe20004781270 */
[----:B------:R-:W-:Y:S01]  /*6470*/  IMAD.MOV.U32 R106, RZ, RZ, R33 ;  /* 0x000000ffff6a7224 */ /* 0x000fe200078e0021 */
[-C--:B------:R-:W-:Y:S01]  /*6480*/  ISETP.LT.AND P2, PT, R6, R153.reuse, !P0 ;  /* 0x000000990600720c */ /* 0x080fe20004741270 */
[----:B------:R-:W-:Y:S01]  /*6490*/  IMAD.MOV.U32 R107, RZ, RZ, R37 ;  /* 0x000000ffff6b7224 */ /* 0x000fe200078e0025 */
[----:B------:R-:W-:Y:S01]  /*64a0*/  ISETP.LT.AND P3, PT, R66, R153, !P0 ;  /* 0x000000994200720c */ /* 0x000fe20004761270 */
[----:B------:R-:W-:-:S02]  /*64b0*/  IMAD.MOV.U32 R109, RZ, RZ, R30 ;  /* 0x000000ffff6d7224 */ /* 0x000fc400078e001e */
[----:B------:R-:W-:Y:S02]  /*64c0*/  IMAD.MOV.U32 R110, RZ, RZ, R34 ;  /* 0x000000ffff6e7224 */ /* 0x000fe400078e0022 */
[----:B------:R-:W-:Y:S02]  /*64d0*/  IMAD.MOV.U32 R111, RZ, RZ, R38 ;  /* 0x000000ffff6f7224 */ /* 0x000fe400078e0026 */
[----:B------:R-:W-:Y:S02]  /*64e0*/  IMAD.MOV.U32 R25, RZ, RZ, R31 ;  /* 0x000000ffff197224 */ /* 0x000fe400078e001f */
[----:B------:R-:W-:Y:S02]  /*64f0*/  IMAD.MOV.U32 R26, RZ, RZ, R35 ;  /* 0x000000ffff1a7224 */ /* 0x000fe400078e0023 */
[----:B------:R-:W-:Y:S02]  /*6500*/  IMAD.MOV.U32 R27, RZ, RZ, R39 ;  /* 0x000000ffff1b7224 */ /* 0x000fe400078e0027 */
[----:B------:R-:W-:-:S02]  /*6510*/  IMAD.SHL.U32 R5, R0, 0x800, RZ ;  /* 0x0000080000057824 */ /* 0x000fc400078e00ff */
[----:B------:R-:W-:Y:S02]  /*6520*/  IMAD.SHL.U32 R0, R0, 0x10, RZ ;  /* 0x0000001000007824 */ /* 0x000fe400078e00ff */
[-C--:B-1----:R-:W-:Y:S01]  /*6530*/  IMAD R6, R6, R61.reuse, RZ ;  /* 0x0000003d06067224 */ /* 0x082fe200078e02ff */
[----:B------:R1:W-:Y:S01]  /*6540*/  STS.128 [R98+UR5], R100 ;  /* 0x0000006462007988 */ /* 0x0003e20008000c05 */
[----:B------:R-:W-:Y:S01]  /*6550*/  LOP3.LUT R5, R5, 0x3000, RZ, 0xc0, !PT ;  /* 0x0000300005057812 */ /* 0x000fe200078ec0ff */
[-C--:B------:R-:W-:Y:S02]  /*6560*/  IMAD R13, R10, R61.reuse, RZ ;  /* 0x0000003d0a0d7224 */ /* 0x080fe400078e02ff */
[----:B------:R2:W-:Y:S01]  /*6570*/  STS.128 [R98+UR5+0x400], R104 ;  /* 0x0004006862007988 */ /* 0x0005e20008000c05 */
[----:B------:R-:W-:Y:S01]  /*6580*/  LOP3.LUT R5, R5, 0x7f0, R0, 0xf8, !PT ;  /* 0x000007f005057812 */ /* 0x000fe200078ef800 */
[-C--:B------:R-:W-:Y:S02]  /*6590*/  IMAD R0, R2, R61.reuse, RZ ;  /* 0x0000003d02007224 */ /* 0x080fe400078e02ff */
[----:B------:R3:W-:Y:S01]  /*65a0*/  STS.128 [R98+UR5+0x80], R108 ;  /* 0x0000806c62007988 */ /* 0x0007e20008000c05 */
[----:B------:R-:W-:Y:S01]  /*65b0*/  LOP3.LUT R57, R5, UR4, RZ, 0x3c, !PT ;  /* 0x0000000405397c12 */ /* 0x000fe2000f8e3cff */
[----:B------:R-:W-:Y:S01]  /*65c0*/  ULDC UR4, c[0x0][0x244] ;  /* 0x0000910000047ab9 */ /* 0x000fe20000000800 */
[----:B------:R-:W-:Y:S01]  /*65d0*/  IMAD R15, R12, R61, RZ ;  /* 0x0000003d0c0f7224 */ /* 0x000fe200078e02ff */
[----:B------:R-:W-:Y:S01]  /*65e0*/  STS.128 [R98+UR5+0x480], R24 ;  /* 0x0004801862007988 */ /* 0x000fe20008000c05 */
[----:B------:R-:W-:Y:S01]  /*65f0*/  LOP3.LUT R59, R57, 0x40, RZ, 0x3c, !PT ;  /* 0x00000040393b7812 */ /* 0x000fe200078e3cff */
[----:B------:R-:W-:Y:S01]  /*6600*/  IMAD R7, R7, UR4, RZ ;  /* 0x0000000407077c24 */ /* 0x000fe2000f8e02ff */
[----:B------:R-:W-:Y:S01]  /*6610*/  BAR.SYNC.DEFER_BLOCKING 0x0 ;  /* 0x0000000000007b1d */ /* 0x000fe20000010000 */
[----:B-1----:R-:W-:-:S02]  /*6620*/  IMAD.MOV.U32 R100, RZ, RZ, R40 ;  /* 0x000000ffff647224 */ /* 0x002fc400078e0028 */
[----:B------:R-:W-:Y:S02]  /*6630*/  IMAD.MOV.U32 R101, RZ, RZ, R44 ;  /* 0x000000ffff657224 */ /* 0x000fe400078e002c */
[----:B------:R-:W-:Y:S02]  /*6640*/  IMAD.MOV.U32 R102, RZ, RZ, R48 ;  /* 0x000000ffff667224 */ /* 0x000fe400078e0030 */
[----:B------:R-:W-:Y:S02]  /*6650*/  IMAD.MOV.U32 R103, RZ, RZ, R52 ;  /* 0x000000ffff677224 */ /* 0x000fe400078e0034 */
[----:B--2---:R-:W-:Y:S02]  /*6660*/  IMAD.MOV.U32 R104, RZ, RZ, R41 ;  /* 0x000000ffff687224 */ /* 0x004fe400078e0029 */
[----:B------:R-:W-:Y:S02]  /*6670*/  IMAD.MOV.U32 R105, RZ, RZ, R45 ;  /* 0x000000ffff697224 */ /* 0x000fe400078e002d */
[----:B------:R-:W-:Y:S01]  /*6680*/  IMAD.MOV.U32 R106, RZ, RZ, R49 ;  /* 0x000000ffff6a7224 */ /* 0x000fe200078e0031 */
[----:B------:R-:W-:Y:S01]  /*6690*/  LEA R49, P1, R7, UR8, 0x2 ;  /* 0x0000000807317c11 */ /* 0x000fe2000f8210ff */
[----:B------:R-:W-:-:S02]  /*66a0*/  IMAD.MOV.U32 R107, RZ, RZ, R53 ;  /* 0x000000ffff6b7224 */ /* 0x000fc400078e0035 */
[----:B---3--:R-:W-:Y:S01]  /*66b0*/  IMAD.MOV.U32 R108, RZ, RZ, R42 ;  /* 0x000000ffff6c7224 */ /* 0x008fe200078e002a */
[----:B------:R-:W-:Y:S01]  /*66c0*/  LEA.HI.X.SX32 R53, R7, UR9, 0x2, P1 ;  /* 0x0000000907357c11 */ /* 0x000fe200088f16ff */
[----:B------:R-:W-:Y:S01]  /*66d0*/  IMAD.MOV.U32 R109, RZ, RZ, R46 ;  /* 0x000000ffff6d7224 */ /* 0x000fe200078e002e */
[----:B------:R-:W-:Y:S01]  /*66e0*/  ISETP.LT.AND P1, PT, R4, R153, !P0 ;  /* 0x000000990400720c */ /* 0x000fe20004721270 */
[----:B------:R-:W-:Y:S01]  /*66f0*/  IMAD.MOV.U32 R110, RZ, RZ, R50 ;  /* 0x000000ffff6e7224 */ /* 0x000fe200078e0032 */
[----:B------:R-:W-:Y:S01]  /*6700*/  LEA R2, P6, R0, R49, 0x2 ;  /* 0x0000003100027211 */ /* 0x000fe200078c10ff */
[----:B------:R-:W-:Y:S01]  /*6710*/  IMAD.MOV.U32 R111, RZ, RZ, R54 ;  /* 0x000000ffff6f7224 */ /* 0x000fe200078e0036 */
[----:B------:R-:W1:Y:S01]  /*6720*/  LDS.128 R36, [R57+UR7] ;  /* 0x0000000739247984 */ /* 0x000e620008000c00 */
[----:B------:R-:W-:Y:S01]  /*6730*/  IMAD R4, R4, R61, RZ ;  /* 0x0000003d04047224 */ /* 0x000fe200078e02ff */
[----:B------:R-:W-:Y:S01]  /*6740*/  LEA.HI.X.SX32 R3, R0, R53, 0x2, P6 ;  /* 0x0000003500037211 */ /* 0x000fe200030f16ff */
[----:B------:R-:W-:Y:S01]  /*6750*/  IMAD R17, R14, R61, RZ ;  /* 0x0000003d0e117224 */ /* 0x000fe200078e02ff */
[----:B------:R-:W2:Y:S01]  /*6760*/  LDS.128 R32, [R59+UR7] ;  /* 0x000000073b207984 */ /* 0x000ea20008000c00 */
[----:B------:R-:W-:Y:S01]  /*6770*/  LEA R42, P6, R6, R49, 0x2 ;  /* 0x00000031062a7211 */ /* 0x000fe200078c10ff */
[----:B------:R-:W-:Y:S01]  /*6780*/  IMAD R19, R16, R61, RZ ;  /* 0x0000003d10137224 */ /* 0x000fe200078e02ff */
[----:B------:R-:W-:Y:S01]  /*6790*/  LEA R40, P5, R4, R49, 0x2 ;  /* 0x0000003104287211 */ /* 0x000fe200078a10ff */
[----:B------:R-:W-:Y:S01]  /*67a0*/  LDS.128 R24, [R57+UR7+0x800] ;  /* 0x0008000739187984 */ /* 0x000fe20008000c00 */
[----:B------:R-:W-:-:S02]  /*67b0*/  IMAD R21, R18, R61, RZ ;  /* 0x0000003d12157224 */ /* 0x000fc400078e02ff */
[----:B------:R-:W-:Y:S01]  /*67c0*/  LEA.HI.X.SX32 R41, R4, R53, 0x2, P5 ;  /* 0x0000003504297211 */ /* 0x000fe200028f16ff */
[----:B------:R-:W-:Y:S01]  /*67d0*/  LDS.128 R28, [R59+UR7+0x800] ;  /* 0x000800073b1c7984 */ /* 0x000fe20008000c00 */
[----:B------:R-:W-:Y:S02]  /*67e0*/  IMAD R23, R22, R61, RZ ;  /* 0x0000003d16177224 */ /* 0x000fe400078e02ff */
[----:B------:R-:W-:Y:S01]  /*67f0*/  IMAD R0, R61, 0x40, R0 ;  /* 0x000000403d007824 */ /* 0x000fe200078e0200 */
[----:B------:R-:W-:Y:S06]  /*6800*/  BAR.SYNC.DEFER_BLOCKING 0x0 ;  /* 0x0000000000007b1d */ /* 0x000fec0000010000 */
[----:B------:R3:W-:Y:S04]  /*6810*/  STS.128 [R98+UR5], R100 ;  /* 0x0000006462007988 */ /* 0x0007e80008000c05 */
[----:B------:R-:W-:Y:S04]  /*6820*/  STS.128 [R98+UR5+0x400], R104 ;  /* 0x0004006862007988 */ /* 0x000fe80008000c05 */
[----:B------:R-:W-:Y:S01]  /*6830*/  STS.128 [R98+UR5+0x80], R108 ;  /* 0x0000806c62007988 */ /* 0x000fe20008000c05 */
[----:B---3--:R-:W-:Y:S01]  /*6840*/  IMAD.MOV.U32 R100, RZ, RZ, R43 ;  /* 0x000000ffff647224 */ /* 0x008fe200078e002b */
[----:B------:R-:W-:Y:S01]  /*6850*/  LEA.HI.X.SX32 R43, R6, R53, 0x2, P6 ;  /* 0x00000035062b7211 */ /* 0x000fe200030f16ff */
[----:B------:R-:W-:-:S02]  /*6860*/  IMAD.MOV.U32 R101, RZ, RZ, R47 ;  /* 0x000000ffff657224 */ /* 0x000fc400078e002f */
[----:B------:R-:W-:Y:S02]  /*6870*/  IMAD.MOV.U32 R102, RZ, RZ, R51 ;  /* 0x000000ffff667224 */ /* 0x000fe400078e0033 */
[----:B------:R-:W-:-:S05]  /*6880*/  IMAD.MOV.U32 R103, RZ, RZ, R55 ;  /* 0x000000ffff677224 */ /* 0x000fca00078e0037 */
[----:B------:R-:W-:Y:S01]  /*6890*/  STS.128 [R98+UR5+0x480], R100 ;  /* 0x0004806462007988 */ /* 0x000fe20008000c05 */
[----:B------:R-:W-:Y:S06]  /*68a0*/  BAR.SYNC.DEFER_BLOCKING 0x0 ;  /* 0x0000000000007b1d */ /* 0x000fec0000010000 */
[----:B-1----:R1:W-:Y:S01]  /*68b0*/  @P4 STG.E desc[UR14][R2.64], R36 ;  /* 0x0000002402004986 */ /* 0x0023e2000c10190e */
[C---:B------:R-:W-:Y:S01]  /*68c0*/  ISETP.LT.AND P4, PT, R8.reuse, R153, !P0 ;  /* 0x000000990800720c */ /* 0x040fe20004781270 */
[----:B------:R-:W-:Y:S02]  /*68d0*/  IMAD R8, R8, R61, RZ ;  /* 0x0000003d08087224 */ /* 0x000fe400078e02ff */
[----:B--2---:R-:W-:Y:S03]  /*68e0*/  @P1 STG.E desc[UR14][R40.64], R32 ;  /* 0x0000002028001986 */ /* 0x004fe6000c10190e */
[C---:B------:R-:W-:Y:S01]  /*68f0*/  LEA R44, P1, R8.reuse, R49, 0x2 ;  /* 0x00000031082c7211 */ /* 0x040fe200078210ff */
[----:B------:R-:W2:Y:S03]  /*6900*/  LDS.128 R4, [R57+UR7] ;  /* 0x0000000739047984 */ /* 0x000ea60008000c00 */
[----:B------:R-:W-:Y:S01]  /*6910*/  LEA.HI.X.SX32 R45, R8, R53, 0x2, P1 ;  /* 0x00000035082d7211 */ /* 0x000fe200008f16ff */
[----:B------:R-:W-:Y:S01]  /*6920*/  @P2 STG.E desc[UR14][R42.64], R37 ;  /* 0x000000252a002986 */ /* 0x000fe2000c10190e */
[----:B------:R-:W-:-:S02]  /*6930*/  ISETP.LT.AND P2, PT, R10, R153, !P0 ;  /* 0x000000990a00720c */ /* 0x000fc40004741270 */
[----:B------:R-:W-:Y:S01]  /*6940*/  ISETP.LT.AND P1, PT, R12, R153, !P0 ;  /* 0x000000990c00720c */ /* 0x000fe20004721270 */
[----:B------:R-:W3:Y:S01]  /*6950*/  LDS.128 R8, [R59+UR7] ;  /* 0x000000073b087984 */ /* 0x000ee20008000c00 */
[-C--:B-1----:R-:W-:Y:S02]  /*6960*/  LEA R2, P6, R13, R49.reuse, 0x2 ;  /* 0x000000310d027211 */ /* 0x082fe400078c10ff */
[----:B------:R-:W-:Y:S01]  /*6970*/  LEA R12, P5, R15, R49, 0x2 ;  /* 0x000000310f0c7211 */ /* 0x000fe200078a10ff */
[----:B------:R-:W-:Y:S01]  /*6980*/  @P4 STG.E desc[UR14][R44.64], R33 ;  /* 0x000000212c004986 */ /* 0x000fe2000c10190e */
[----:B------:R-:W-:Y:S02]  /*6990*/  ISETP.LT.AND P4, PT, R14, R153, !P0 ;  /* 0x000000990e00720c */ /* 0x000fe40004781270 */
[----:B------:R-:W-:Y:S02]  /*69a0*/  LEA.HI.X.SX32 R3, R13, R53, 0x2, P6 ;  /* 0x000000350d037211 */ /* 0x000fe400030f16ff */
[----:B------:R-:W-:-:S02]  /*69b0*/  LEA R14, P6, R17, R49, 0x2 ;  /* 0x00000031110e7211 */ /* 0x000fc400078c10ff */
[----:B------:R-:W-:Y:S01]  /*69c0*/  LEA.HI.X.SX32 R13, R15, R53, 0x2, P5 ;  /* 0x000000350f0d7211 */ /* 0x000fe200028f16ff */
[----:B------:R1:W-:Y:S01]  /*69d0*/  @P2 STG.E desc[UR14][R2.64], R38 ;  /* 0x0000002602002986 */ /* 0x0003e2000c10190e */
[----:B------:R-:W-:Y:S02]  /*69e0*/  ISETP.LT.AND P2, PT, R16, R153, !P0 ;  /* 0x000000991000720c */ /* 0x000fe40004741270 */
[----:B------:R-:W-:Y:S01]  /*69f0*/  LEA.HI.X.SX32 R15, R17, R53, 0x2, P6 ;  /* 0x00000035110f7211 */ /* 0x000fe200030f16ff */
[----:B------:R4:W-:Y:S01]  /*6a00*/  @P1 STG.E desc[UR14][R12.64], R34 ;  /* 0x000000220c001986 */ /* 0x0009e2000c10190e */
[C---:B------:R-:W-:Y:S02]  /*6a10*/  LEA R16, P5, R19.reuse, R49, 0x2 ;  /* 0x0000003113107211 */ /* 0x040fe400078a10ff */
[-C--:B------:R-:W-:Y:S01]  /*6a20*/  ISETP.LT.AND P1, PT, R18, R153.reuse, !P0 ;  /* 0x000000991200720c */ /* 0x080fe20004721270 */
[----:B------:R5:W-:Y:S01]  /*6a30*/  @P4 STG.E desc[UR14][R14.64], R39 ;  /* 0x000000270e004986 */ /* 0x000be2000c10190e */
[C---:B------:R-:W-:Y:S01]  /*6a40*/  ISETP.LT.AND P4, PT, R20.reuse, R153, !P0 ;  /* 0x000000991400720c */ /* 0x040fe20004781270 */
[----:B------:R-:W-:Y:S01]  /*6a50*/  IMAD R20, R20, R61, RZ ;  /* 0x0000003d14147224 */ /* 0x000fe200078e02ff */
[----:B------:R-:W-:-:S02]  /*6a60*/  LEA.HI.X.SX32 R17, R19, R53, 0x2, P5 ;  /* 0x0000003513117211 */ /* 0x000fc400028f16ff */
[CC--:B-1----:R-:W-:Y:S02]  /*6a70*/  LEA R2, P6, R21.reuse, R49.reuse, 0x2 ;  /* 0x0000003115027211 */ /* 0x0c2fe400078c10ff */
[----:B------:R-:W-:Y:S01]  /*6a80*/  LEA R18, P5, R20, R49, 0x2 ;  /* 0x0000003114127211 */ /* 0x000fe200078a10ff */
[----:B------:R-:W-:Y:S01]  /*6a90*/  @P2 STG.E desc[UR14][R16.64], R35 ;  /* 0x0000002310002986 */ /* 0x000fe2000c10190e */
[----:B------:R-:W-:Y:S01]  /*6aa0*/  LEA.HI.X.SX32 R3, R21, R53, 0x2, P6 ;  /* 0x0000003515037211 */ /* 0x000fe200030f16ff */
[----:B------:R-:W-:Y:S01]  /*6ab0*/  IMAD R21, R56, R61, RZ ;  /* 0x0000003d38157224 */ /* 0x000fe200078e02ff */
[----:B------:R-:W-:Y:S02]  /*6ac0*/  ISETP.LT.AND P2, PT, R22, R153, !P0 ;  /* 0x000000991600720c */ /* 0x000fe40004741270 */
[----:B------:R-:W-:Y:S01]  /*6ad0*/  LEA.HI.X.SX32 R19, R20, R53, 0x2, P5 ;  /* 0x0000003514137211 */ /* 0x000fe200028f16ff */
[----:B--2---:R1:W-:Y:S01]  /*6ae0*/  @P1 STG.E desc[UR14][R2.64], R4 ;  /* 0x0000000402001986 */ /* 0x0043e2000c10190e */
[----:B----4-:R-:W-:-:S02]  /*6af0*/  LEA R12, P6, R23, R49, 0x2 ;  /* 0x00000031170c7211 */ /* 0x010fc400078c10ff */
[----:B------:R-:W-:Y:S02]  /*6b00*/  ISETP.LT.AND P1, PT, R56, R153, !P0 ;  /* 0x000000993800720c */ /* 0x000fe40004721270 */
[----:B-----5:R-:W-:Y:S01]  /*6b10*/  LEA R14, P5, R21, R49, 0x2 ;  /* 0x00000031150e7211 */ /* 0x020fe200078a10ff */
[----:B---3--:R-:W-:Y:S01]  /*6b20*/  @P4 STG.E desc[UR14][R18.64], R8 ;  /* 0x0000000812004986 */ /* 0x008fe2000c10190e */
[----:B------:R-:W-:Y:S02]  /*6b30*/  LEA.HI.X.SX32 R13, R23, R53, 0x2, P6 ;  /* 0x00000035170d7211 */ /* 0x000fe400030f16ff */
[C---:B------:R-:W-:Y:S01]  /*6b40*/  ISETP.LT.AND P4, PT, R58.reuse, R153, !P0 ;  /* 0x000000993a00720c */ /* 0x040fe20004781270 */
[----:B------:R-:W-:Y:S01]  /*6b50*/  IMAD R58, R58, R61, RZ ;  /* 0x0000003d3a3a7224 */ /* 0x000fe200078e02ff */
[----:B------:R-:W-:Y:S01]  /*6b60*/  LEA.HI.X.SX32 R15, R21, R53, 0x2, P5 ;  /* 0x00000035150f7211 */ /* 0x000fe200028f16ff */
[----:B------:R2:W-:Y:S01]  /*6b70*/  @P2 STG.E desc[UR14][R12.64], R5 ;  /* 0x000000050c002986 */ /* 0x0005e2000c10190e */
[C---:B------:R-:W-:Y:S01]  /*6b80*/  ISETP.LT.AND P5, PT, R60.reuse, R153, !P0 ;  /* 0x000000993c00720c */ /* 0x040fe200047a1270 */
[----:B------:R-:W-:Y:S01]  /*6b90*/  IMAD R60, R60, R61, RZ ;  /* 0x0000003d3c3c7224 */ /* 0x000fe200078e02ff */
[----:B-1----:R-:W-:Y:S01]  /*6ba0*/  LEA R2, P2, R58, R49, 0x2 ;  /* 0x000000313a027211 */ /* 0x002fe200078410ff */
[----:B------:R-:W-:Y:S01]  /*6bb0*/  @P1 STG.E desc[UR14][R14.64], R9 ;  /* 0x000000090e001986 */ /* 0x000fe2000c10190e */
[C---:B------:R-:W-:Y:S01]  /*6bc0*/  ISETP.LT.AND P1, PT, R62.reuse, R153, !P0 ;  /* 0x000000993e00720c */ /* 0x040fe20004721270 */
[----:B------:R-:W-:Y:S01]  /*6bd0*/  IMAD R62, R62, R61, RZ ;  /* 0x0000003d3e3e7224 */ /* 0x000fe200078e02ff */
[----:B------:R-:W-:Y:S01]  /*6be0*/  LEA.HI.X.SX32 R3, R58, R53, 0x2, P2 ;  /* 0x000000353a037211 */ /* 0x000fe200010f16ff */
[----:B------:R-:W-:Y:S01]  /*6bf0*/  LDS.128 R20, [R59+UR7+0x800] ;  /* 0x000800073b147984 */ /* 0x000fe20008000c00 */
[----:B------:R-:W-:-:S02]  /*6c00*/  LEA R16, P6, R60, R49, 0x2 ;  /* 0x000000313c107211 */ /* 0x000fc400078c10ff */
[----:B------:R-:W-:Y:S01]  /*6c10*/  ISETP.LT.AND P2, PT, R64, R153, !P0 ;  /* 0x000000994000720c */ /* 0x000fe20004741270 */
[----:B------:R1:W-:Y:S01]  /*6c20*/  @P4 STG.E desc[UR14][R2.64], R6 ;  /* 0x0000000602004986 */ /* 0x0003e2000c10190e */
[----:B------:R-:W-:Y:S01]  /*6c30*/  LEA R4, P4, R62, R49, 0x2 ;  /* 0x000000313e047211 */ /* 0x000fe200078810ff */
[----:B------:R-:W-:Y:S01]  /*6c40*/  IMAD R64, R64, R61, RZ ;  /* 0x0000003d40407224 */ /* 0x000fe200078e02ff */
[-C--:B------:R-:W-:Y:S01]  /*6c50*/  LEA.HI.X.SX32 R17, R60, R53.reuse, 0x2, P6 ;  /* 0x000000353c117211 */ /* 0x080fe200030f16ff */
[----:B--2---:R-:W-:Y:S01]  /*6c60*/  IMAD R13, R61, 0x4, R0 ;  /* 0x000000043d0d7824 */ /* 0x004fe200078e0200 */
[----:B------:R-:W-:Y:S02]  /*6c70*/  LEA.HI.X.SX32 R5, R62, R53, 0x2, P4 ;  /* 0x000000353e057211 */ /* 0x000fe400020f16ff */
[----:B------:R-:W-:Y:S01]  /*6c80*/  ISETP.LT.AND P6, PT, R68, R153, !P0 ;  /* 0x000000994400720c */ /* 0x000fe200047c1270 */
[----:B------:R-:W-:Y:S01]  /*6c90*/  @P5 STG.E desc[UR14][R16.64], R10 ;  /* 0x0000000a10005986 */ /* 0x000fe2000c10190e */
[----:B------:R-:W-:-:S02]  /*6ca0*/  LEA R8, P5, R64, R49, 0x2 ;  /* 0x0000003140087211 */ /* 0x000fc400078a10ff */
[----:B------:R-:W-:Y:S01]  /*6cb0*/  ISETP.LT.AND P4, PT, R70, R153, !P0 ;  /* 0x000000994600720c */ /* 0x000fe20004781270 */
[----:B------:R2:W-:Y:S01]  /*6cc0*/  @P1 STG.E desc[UR14][R4.64], R7 ;  /* 0x0000000704001986 */ /* 0x0005e2000c10190e */
[----:B-1----:R-:W-:Y:S02]  /*6cd0*/  LEA R2, P1, R0, R49, 0x2 ;  /* 0x0000003100027211 */ /* 0x002fe400078210ff */
[-C--:B------:R-:W-:Y:S01]  /*6ce0*/  LEA.HI.X.SX32 R9, R64, R53.reuse, 0x2, P5 ;  /* 0x0000003540097211 */ /* 0x080fe200028f16ff */
[----:B------:R-:W1:Y:S01]  /*6cf0*/  LDS.128 R16, [R57+UR7+0x800] ;  /* 0x0008000739107984 */ /* 0x000e620008000c00 */
[----:B------:R-:W-:Y:S01]  /*6d00*/  LEA.HI.X.SX32 R3, R0, R53, 0x2, P1 ;  /* 0x0000003500037211 */ /* 0x000fe200008f16ff */
[----:B------:R-:W-:Y:S01]  /*6d10*/  IMAD R0, R61, 0x4, R13 ;  /* 0x000000043d007824 */ /* 0x000fe200078e020d */
[----:B------:R-:W-:Y:S01]  /*6d20*/  LEA R12, P5, R13, R49, 0x2 ;  /* 0x000000310d0c7211 */ /* 0x000fe200078a10ff */
[----:B------:R3:W-:Y:S01]  /*6d30*/  @P2 STG.E desc[UR14][R8.64], R11 ;  /* 0x0000000b08002986 */ /* 0x0007e2000c10190e */
[----:B------:R-:W-:-:S02]  /*6d40*/  ISETP.LT.AND P2, PT, R72, R153, !P0 ;  /* 0x000000994800720c */ /* 0x000fc40004741270 */
[----:B------:R-:W-:Y:S01]  /*6d50*/  LEA.HI.X.SX32 R13, R13, R53, 0x2, P5 ;  /* 0x000000350d0d7211 */ /* 0x000fe200028f16ff */
[----:B------:R4:W-:Y:S01]  /*6d60*/  @P3 STG.E desc[UR14][R2.64], R24 ;  /* 0x0000001802003986 */ /* 0x0009e2000c10190e */
[----:B--2---:R-:W-:Y:S01]  /*6d70*/  LEA R4, P3, R0, R49, 0x2 ;  /* 0x0000003100047211 */ /* 0x004fe200078610ff */
[C---:B------:R-:W-:Y:S01]  /*6d80*/  IMAD R7, R61.reuse, 0x4, R0 ;  /* 0x000000043d077824 */ /* 0x040fe200078e0200 */
[----:B------:R-:W-:Y:S01]  /*6d90*/  ISETP.LT.AND P1, PT, R74, R153, !P0 ;  /* 0x000000994a00720c */ /* 0x000fe20004721270 */
[----:B------:R-:W-:Y:S01]  /*6da0*/  @P6 STG.E desc[UR14][R12.64], R28 ;  /* 0x0000001c0c006986 */ /* 0x000fe2000c10190e */
[----:B------:R-:W-:Y:S01]  /*6db0*/  LEA.HI.X.SX32 R5, R0, R53, 0x2, P3 ;  /* 0x0000003500057211 */ /* 0x000fe200018f16ff */
[----:B------:R-:W-:Y:S01]  /*6dc0*/  IMAD R0, R61, 0x4, R7 ;  /* 0x000000043d007824 */ /* 0x000fe200078e0207 */
[----:B------:R-:W-:Y:S02]  /*6dd0*/  LEA R6, P6, R7, R49, 0x2 ;  /* 0x0000003107067211 */ /* 0x000fe400078c10ff */
[----:B------:R-:W-:Y:S01]  /*6de0*/  ISETP.LT.AND P5, PT, R76, R153, !P0 ;  /* 0x000000994c00720c */ /* 0x000fe200047a1270 */
[----:B------:R2:W-:Y:S01]  /*6df0*/  @P4 STG.E desc[UR14][R4.64], R25 ;  /* 0x0000001904004986 */ /* 0x0005e2000c10190e */
[----:B---3--:R-:W-:Y:S01]  /*6e00*/  IMAD R9, R61, 0x4, R0 ;  /* 0x000000043d097824 */ /* 0x008fe200078e0200 */
[----:B----4-:R-:W-:-:S02]  /*6e10*/  LEA R2, P4, R0, R49, 0x2 ;  /* 0x0000003100027211 */ /* 0x010fc400078810ff */
[-C--:B------:R-:W-:Y:S02]  /*6e20*/  LEA.HI.X.SX32 R7, R7, R53.reuse, 0x2, P6 ;  /* 0x0000003507077211 */ /* 0x080fe400030f16ff */
[----:B------:R-:W-:Y:S01]  /*6e30*/  LEA.HI.X.SX32 R3, R0, R53, 0x2, P4 ;  /* 0x0000003500037211 */ /* 0x000fe200020f16ff */
[----:B------:R-:W-:Y:S01]  /*6e40*/  IMAD R0, R61, 0x4, R9 ;  /* 0x000000043d007824 */ /* 0x000fe200078e0209 */
[----:B------:R-:W-:Y:S01]  /*6e50*/  ISETP.LT.AND P3, PT, R78, R153, !P0 ;  /* 0x000000994e00720c */ /* 0x000fe20004761270 */
[----:B------:R3:W-:Y:S01]  /*6e60*/  @P2 STG.E desc[UR14][R6.64], R29 ;  /* 0x0000001d06002986 */ /* 0x0007e2000c10190e */
[----:B------:R-:W-:Y:S01]  /*6e70*/  LEA R8, P6, R9, R49, 0x2 ;  /* 0x0000003109087211 */ /* 0x000fe200078c10ff */
[----:B------:R-:W-:Y:S01]  /*6e80*/  IMAD R10, R61, 0x4, R0 ;  /* 0x000000043d0a7824 */ /* 0x000fe200078e0200 */
[----:B------:R-:W-:Y:S01]  /*6e90*/  ISETP.LT.AND P4, PT, R80, R153, !P0 ;  /* 0x000000995000720c */ /* 0x000fe20004781270 */
[----:B------:R4:W-:Y:S01]  /*6ea0*/  @P1 STG.E desc[UR14][R2.64], R26 ;  /* 0x0000001a02001986 */ /* 0x0009e2000c10190e */
[----:B--2---:R-:W-:-:S02]  /*6eb0*/  LEA R4, P1, R0, R49, 0x2 ;  /* 0x0000003100047211 */ /* 0x004fc400078210ff */
[-C--:B------:R-:W-:Y:S02]  /*6ec0*/  LEA.HI.X.SX32 R9, R9, R53.reuse, 0x2, P6 ;  /* 0x0000003509097211 */ /* 0x080fe400030f16ff */
[----:B------:R-:W-:Y:S01]  /*6ed0*/  LEA.HI.X.SX32 R5, R0, R53, 0x2, P1 ;  /* 0x0000003500057211 */ /* 0x000fe200008f16ff */
[C---:B------:R-:W-:Y:S01]  /*6ee0*/  IMAD R0, R61.reuse, 0x4, R10 ;  /* 0x000000043d007824 */ /* 0x040fe200078e020a */
[----:B------:R-:W-:Y:S01]  /*6ef0*/  ISETP.LT.AND P2, PT, R82, R153, !P0 ;  /* 0x000000995200720c */ /* 0x000fe20004741270 */
[----:B------:R2:W-:Y:S01]  /*6f00*/  @P5 STG.E desc[UR14][R8.64], R30 ;  /* 0x0000001e08005986 */ /* 0x0005e2000c10190e */
[----:B---3--:R-:W-:Y:S02]  /*6f10*/  LEA R6, P6, R10, R49, 0x2 ;  /* 0x000000310a067211 */ /* 0x008fe400078c10ff */
[----:B------:R-:W-:Y:S01]  /*6f20*/  ISETP.LT.AND P1, PT, R84, R153, !P0 ;  /* 0x000000995400720c */ /* 0x000fe20004721270 */
[----:B------:R3:W-:Y:S01]  /*6f30*/  @P3 STG.E desc[UR14][R4.64], R27 ;  /* 0x0000001b04003986 */ /* 0x0007e2000c10190e */
[----:B------:R-:W-:Y:S01]  /*6f40*/  LEA.HI.X.SX32 R7, R10, R53, 0x2, P6 ;  /* 0x000000350a077211 */ /* 0x000fe200030f16ff */
[----:B------:R-:W-:Y:S01]  /*6f50*/  IMAD R10, R61, 0x4, R0 ;  /* 0x000000043d0a7824 */ /* 0x000fe200078e0200 */
[----:B----4-:R-:W-:-:S02]  /*6f60*/  LEA R2, P3, R0, R49, 0x2 ;  /* 0x0000003100027211 */ /* 0x010fc400078610ff */
[----:B------:R-:W-:Y:S01]  /*6f70*/  ISETP.LT.AND P5, PT, R86, R153, !P0 ;  /* 0x000000995600720c */ /* 0x000fe200047a1270 */
[C---:B------:R-:W-:Y:S01]  /*6f80*/  IMAD R11, R61.reuse, 0x4, R10 ;  /* 0x000000043d0b7824 */ /* 0x040fe200078e020a */
[----:B------:R-:W-:Y:S01]  /*6f90*/  LEA.HI.X.SX32 R3, R0, R53, 0x2, P3 ;  /* 0x0000003500037211 */ /* 0x000fe200018f16ff */
[----:B------:R4:W-:Y:S01]  /*6fa0*/  @P4 STG.E desc[UR14][R6.64], R31 ;  /* 0x0000001f06004986 */ /* 0x0009e2000c10190e */
[----:B--2---:R-:W-:Y:S01]  /*6fb0*/  LEA R8, P6, R10, R49, 0x2 ;  /* 0x000000310a087211 */ /* 0x004fe200078c10ff */
[C---:B------:R-:W-:Y:S01]  /*6fc0*/  IMAD R0, R61.reuse, 0x4, R11 ;  /* 0x000000043d007824 */ /* 0x040fe200078e020b */
[----:B------:R-:W-:Y:S01]  /*6fd0*/  ISETP.LT.AND P4, PT, R88, R153, !P0 ;  /* 0x000000995800720c */ /* 0x000fe20004781270 */
[----:B-1----:R1:W-:Y:S01]  /*6fe0*/  @P2 STG.E desc[UR14][R2.64], R16 ;  /* 0x0000001002002986 */ /* 0x0023e2000c10190e */
[----:B------:R-:W-:Y:S01]  /*6ff0*/  LEA.HI.X.SX32 R9, R10, R53, 0x2, P6 ;  /* 0x000000350a097211 */ /* 0x000fe200030f16ff */
[----:B------:R-:W-:Y:S01]  /*7000*/  IMAD R12, R61, 0x4, R0 ;  /* 0x000000043d0c7824 */ /* 0x000fe200078e0200 */
[----:B---3--:R-:W-:-:S02]  /*7010*/  LEA R4, P6, R11, R49, 0x2 ;  /* 0x000000310b047211 */ /* 0x008fc400078c10ff */
[----:B------:R-:W-:Y:S01]  /*7020*/  ISETP.LT.AND P3, PT, R90, R153, !P0 ;  /* 0x000000995a00720c */ /* 0x000fe20004761270 */
[----:B------:R2:W-:Y:S01]  /*7030*/  @P1 STG.E desc[UR14][R8.64], R20 ;  /* 0x0000001408001986 */ /* 0x0005e2000c10190e */
[----:B------:R-:W-:Y:S01]  /*7040*/  IMAD R13, R61, 0x4, R12 ;  /* 0x000000043d0d7824 */ /* 0x000fe200078e020c */
[C---:B----4-:R-:W-:Y:S02]  /*7050*/  LEA R6, P1, R0.reuse, R49, 0x2 ;  /* 0x0000003100067211 */ /* 0x050fe400078210ff */
[-C--:B------:R-:W-:Y:S01]  /*7060*/  LEA.HI.X.SX32 R5, R11, R53.reuse, 0x2, P6 ;  /* 0x000000350b057211 */ /* 0x080fe200030f16ff */
[----:B------:R-:W-:Y:S01]  /*7070*/  IMAD R14, R61, 0x4, R13 ;  /* 0x000000043d0e7824 */ /* 0x000fe200078e020d */
[----:B------:R-:W-:Y:S02]  /*7080*/  LEA.HI.X.SX32 R7, R0, R53, 0x2, P1 ;  /* 0x0000003500077211 */ /* 0x000fe400008f16ff */
[----:B-1----:R-:W-:Y:S01]  /*7090*/  LEA R2, P1, R13, R49, 0x2 ;  /* 0x000000310d027211 */ /* 0x002fe200078210ff */
[----:B------:R-:W-:Y:S01]  /*70a0*/  IMAD R0, R61, 0x4, R14 ;  /* 0x000000043d007824 */ /* 0x000fe200078e020e */
[----:B------:R-:W-:Y:S01]  /*70b0*/  ISETP.LT.AND P2, PT, R92, R153, !P0 ;  /* 0x000000995c00720c */ /* 0x000fe20004741270 */
[----:B------:R1:W-:Y:S01]  /*70c0*/  @P5 STG.E desc[UR14][R4.64], R17 ;  /* 0x0000001104005986 */ /* 0x0003e2000c10190e */
[----:B------:R-:W-:-:S02]  /*70d0*/  LEA R10, P6, R12, R49, 0x2 ;  /* 0x000000310c0a7211 */ /* 0x000fc400078c10ff */
[----:B------:R-:W-:Y:S01]  /*70e0*/  LEA.HI.X.SX32 R3, R13, R53, 0x2, P1 ;  /* 0x000000350d037211 */ /* 0x000fe200008f16ff */
[----:B------:R1:W-:Y:S01]  /*70f0*/  @P4 STG.E desc[UR14][R6.64], R21 ;  /* 0x0000001506004986 */ /* 0x0003e2000c10190e */
[-C--:B------:R-:W-:Y:S02]  /*7100*/  ISETP.LT.AND P1, PT, R96, R153.reuse, !P0 ;  /* 0x000000996000720c */ /* 0x080fe40004721270 */
[----:B------:R-:W-:Y:S02]  /*7110*/  ISETP.LT.AND P0, PT, R94, R153, !P0 ;  /* 0x000000995e00720c */ /* 0x000fe40004701270 */
[----:B------:R-:W-:Y:S02]  /*7120*/  LEA.HI.X.SX32 R11, R12, R53, 0x2, P6 ;  /* 0x000000350c0b7211 */ /* 0x000fe400030f16ff */
[----:B------:R-:W-:-:S03]  /*7130*/  LEA R12, P6, R14, R49, 0x2 ;  /* 0x000000310e0c7211 */ /* 0x000fc600078c10ff */
[----:B------:R1:W-:Y:S01]  /*7140*/  @P3 STG.E desc[UR14][R10.64], R18 ;  /* 0x000000120a003986 */ /* 0x0003e2000c10190e */
[----:B------:R-:W-:Y:S02]  /*7150*/  LEA.HI.X.SX32 R13, R14, R53, 0x2, P6 ;  /* 0x000000350e0d7211 */ /* 0x000fe400030f16ff */
[C---:B--2---:R-:W-:Y:S01]  /*7160*/  LEA R8, P6, R0.reuse, R49, 0x2 ;  /* 0x0000003100087211 */ /* 0x044fe200078c10ff */
[----:B------:R1:W-:Y:S03]  /*7170*/  @P2 STG.E desc[UR14][R2.64], R22 ;  /* 0x0000001602002986 */ /* 0x0003e6000c10190e */
[----:B------:R-:W-:Y:S01]  /*7180*/  LEA.HI.X.SX32 R9, R0, R53, 0x2, P6 ;  /* 0x0000003500097211 */ /* 0x000fe200030f16ff */
[----:B------:R1:W-:Y:S01]  /*7190*/  @P1 STG.E desc[UR14][R12.64], R19 ;  /* 0x000000130c001986 */ /* 0x0003e2000c10190e */
[----:B------:R-:W-:Y:S07]  /*71a0*/  @!P0 EXIT ;  /* 0x000000000000894d */ /* 0x000fee0003800000 */
[----:B------:R-:W-:Y:S01]  /*71b0*/  STG.E desc[UR14][R8.64], R23 ;  /* 0x0000001708007986 */ /* 0x000fe2000c10190e */
[----:B------:R-:W-:Y:S05]  /*71c0*/  EXIT ;  /* 0x000000000000794d */ /* 0x000fea0003800000 */
.L_x_2:
[----:B------:R-:W-:-:S00]  /*71d0*/  BRA `(.L_x_2) ;  /* 0xfffffffc00fc7947 */ /* 0x000fc0000383ffff */
[----:B------:R-:W-:-:S00]  /*71e0*/  NOP ;  /* 0x0000000000007918 */ /* 0x000fc00000000000 */
        /* <DEDUP_REMOVED lines=9> */
.L_x_3:


//--------------------- .nv.shared.matmul_kernel  --------------------------
	.section	.nv.shared.matmul_kernel,"aw",@nobits
	.sectionflags	@""
	.align	16
	.zero		1024


//--------------------- .nv.shared.reserved.0     --------------------------
	.section	.nv.shared.reserved.0,"aw",@nobits
	.weak		__nv_reservedSMEM_offset_0_alias
	.size		__nv_reservedSMEM_offset_0_alias, 0, 0
	.other		__nv_reservedSMEM_offset_0_alias,@"STO_CUDA_RESERVED_SHARED STV_DEFAULT"
__nv_reservedSMEM_offset_0_alias:
	.zero		0


//--------------------- .nv.constant0.matmul_kernel --------------------------
	.section	.nv.constant0.matmul_kernel,"a",@progbits
	.sectionflags	@""
	.align	4
.nv.constant0.matmul_kernel:
	.zero		608


//--------------------- SYMBOLS --------------------------

	.type		.nv.reservedSmem.offset0,@object
	.size		.nv.reservedSmem.offset0,0x4
